// auto-generated by cutlass_sweep.gemm — config: {"arch": "sm_100", "cluster_m": 4, "cluster_n": 1, "dtype": "tf32", "dtype_b": "tf32", "layout": "nt", "stages": 0, "tile_k": 32, "tile_m": 128, "tile_n": 64}
#include "cutlass/cutlass.h"
#include "cutlass/gemm/collective/collective_builder.hpp"
#include "cutlass/gemm/device/gemm_universal_adapter.h"
#include "cutlass/gemm/kernel/gemm_universal.hpp"
#include "cutlass/epilogue/collective/collective_builder.hpp"

using ElemA = cutlass::tfloat32_t;
using ElemB = cutlass::tfloat32_t;
using ElemCD = cutlass::tfloat32_t;
using Acc  = float;
using TileShape    = cute::Shape<cute::_128, cute::_64, cute::_32>;
using ClusterShape = cute::Shape<cute::_4, cute::_1, cute::_1>;

using CollectiveEpilogue = typename cutlass::epilogue::collective::CollectiveBuilder<
    cutlass::arch::Sm100, cutlass::arch::OpClassTensorOp,
    TileShape, ClusterShape,
    cutlass::epilogue::collective::EpilogueTileAuto,
    Acc, Acc,
    ElemCD, cutlass::layout::RowMajor, 128 / cutlass::sizeof_bits<ElemCD>::value,
    ElemCD, cutlass::layout::RowMajor, 128 / cutlass::sizeof_bits<ElemCD>::value,
    cutlass::epilogue::collective::EpilogueScheduleAuto
  >::CollectiveOp;

using CollectiveMainloop = typename cutlass::gemm::collective::CollectiveBuilder<
    cutlass::arch::Sm100, cutlass::arch::OpClassTensorOp,
    ElemA, cutlass::layout::RowMajor, 128 / cutlass::sizeof_bits<ElemA>::value,
    ElemB, cutlass::layout::ColumnMajor, 128 / cutlass::sizeof_bits<ElemB>::value,
    Acc,
    TileShape, ClusterShape,
    cutlass::gemm::collective::StageCountAutoCarveout<static_cast<int>(sizeof(typename CollectiveEpilogue::SharedStorage))>,
    cutlass::gemm::collective::KernelScheduleAuto
  >::CollectiveOp;

using GemmKernel = cutlass::gemm::kernel::GemmUniversal<
    cute::Shape<int,int,int,int>,
    CollectiveMainloop,
    CollectiveEpilogue
>;
using Gemm = cutlass::gemm::device::GemmUniversalAdapter<GemmKernel>;

// Force the device kernel symbol into the cubin without needing a host main.
auto* _anchor = &cutlass::device_kernel<GemmKernel>;


// ===== COMPILED SASS (sm_100a) =====

	.target	sm_100a

	.elftype	@"ET_EXEC"


//--------------------- .note.nv.tkinfo           --------------------------
	.section	.note.nv.tkinfo,"",@"SHT_NOTE"
	.sectionflags	@"SHF_NOTE_NV_TKINFO"
	.tkinfo
        /*0018*/ 	.word	0x00000002
        /*0030*/ 	.string	""
        /*0030*/ 	.string	"ptxas"
        /*0030*/ 	.string	"Cuda compilation tools, release 13.0, V13.0.88"
        /*0030*/ 	.string	"Build cuda_13.0.r13.0/compiler.36424714_0"
        /*0030*/ 	.string	"-arch sm_100a -m 64 "



//--------------------- .note.nv.cuinfo           --------------------------
	.section	.note.nv.cuinfo,"",@"SHT_NOTE"
	.sectionflags	@"SHF_NOTE_NV_CUINFO"
        /*0018*/ 	.short	0x0002
        /*001a*/ 	.short	0x0064
        /*001c*/ 	.short	0x0082
	.zero		2


//--------------------- .nv.info                  --------------------------
	.section	.nv.info,"",@"SHT_CUDA_INFO"
	.align	4


	//----- nvinfo : EIATTR_REGCOUNT
	.align		4
        /*0000*/ 	.byte	0x04, 0x2f
        /*0002*/ 	.short	(.L_19 - .L_18)
	.align		4
.L_18:
        /*0004*/ 	.word	index@(_ZN7cutlass13device_kernelINS_4gemm6kernel13GemmUniversalIN4cute5tupleIJiiiiEEENS1_10collective13CollectiveMmaINS1_35MainloopSm100TmaUmmaWarpSpecializedILi16ELi2ELi4ENS5_IJNS4_1CILi4EEENSA_ILi1EEESC_EEEEENS5_IJNSA_ILi128EEENSA_ILi64EEENSA_ILi32EEEEEENS_10tfloat32_tENS5_IJlSC_lEEESJ_SK_NS4_8TiledMMAINS4_8MMA_AtomIJNS4_23SM100_MMA_TF32_2x1SM_SSISJ_SJ_fLi128ELi64ELNS4_4UMMA5MajorE0ELSP_0ELNSO_7ScaleInE0ELSQ_0EEEEEENS4_6LayoutINS5_IJSC_SC_SC_EEENS5_IJNSA_ILi0EEESV_SV_EEEEENS5_IJNS4_10UnderscoreESY_SY_EEEEENS4_18SM100_TMA_2SM_LOADENS4_14ComposedLayoutINS4_7SwizzleILi3ELi4ELi3EEENS4_18smem_ptr_flag_bitsILi32EEENST_INS5_IJNSA_ILi8EEESH_EEENS5_IJSH_SC_EEEEEEEvNS4_8identityENS4_28SM100_TMA_2SM_LOAD_MULTICASTES1B_vS1C_EENS_8epilogue10collective18CollectiveEpilogueINS1F_23Sm100TmaWarpSpecializedILi3ELi2ELi16ELb1ELb0EEEJNS5_IJSG_SG_SH_EEENS5_IJNST_ISG_SC_EENST_INS5_IJNSA_ILi16EEENSA_ILi2EEEEEENS5_IJSC_SH_EEEEEEEESJ_SK_SJ_SK_NS1F_6fusion15FusionCallbacksIS1J_NS1S_17LinearCombinationISJ_fSJ_fLNS_15FloatRoundStyleE2EEES1K_S1R_JEEENS4_5SM1004TMEM4LOAD26SM100_TMEM_LOAD_32dp32b16xENS4_13SM90_TMA_LOADENS12_INS13_ILi2ELi4ELi3EEES16_NST_INS5_IJS17_S1M_EEENS5_IJS1M_SC_EEEEEEENS4_39AutoVectorizingCopyWithAssumedAlignmentILi128EEENS4_14SM90_TMA_STOREES27_S29_S29_EEEvvEEEEvNT_6ParamsE)
        /*0008*/ 	.word	0x00000053


	//----- nvinfo : EIATTR_FRAME_SIZE
	.align		4
.L_19:
        /*000c*/ 	.byte	0x04, 0x11
        /*000e*/ 	.short	(.L_21 - .L_20)
	.align		4
.L_20:
        /*0010*/ 	.word	index@($__internal_2_$__cuda_sm10x_tcgen05_guardrail_trap_unallocated_columns_being_dealloced)
        /*0014*/ 	.word	0x00000000


	//----- nvinfo : EIATTR_FRAME_SIZE
	.align		4
.L_21:
        /*0018*/ 	.byte	0x04, 0x11
        /*001a*/ 	.short	(.L_23 - .L_22)
	.align		4
.L_22:
        /*001c*/ 	.word	index@($__internal_1_$__cuda_sm10x_tcgen05_guardrail_trap_phase_invalid_during_alloc)
        /*0020*/ 	.word	0x00000000


	//----- nvinfo : EIATTR_FRAME_SIZE
	.align		4
.L_23:
        /*0024*/ 	.byte	0x04, 0x11
        /*0026*/ 	.short	(.L_25 - .L_24)
	.align		4
.L_24:
        /*0028*/ 	.word	index@($__internal_0_$__cuda_sm10x_tcgen05_guardrail_trap_col_being_dealloced_not_returned_by_alloc)
        /*002c*/ 	.word	0x00000000


	//----- nvinfo : EIATTR_FRAME_SIZE
	.align		4
.L_25:
        /*0030*/ 	.byte	0x04, 0x11
        /*0032*/ 	.short	(.L_27 - .L_26)
	.align		4
.L_26:
        /*0034*/ 	.word	index@(_ZN7cutlass13device_kernelINS_4gemm6kernel13GemmUniversalIN4cute5tupleIJiiiiEEENS1_10collective13CollectiveMmaINS1_35MainloopSm100TmaUmmaWarpSpecializedILi16ELi2ELi4ENS5_IJNS4_1CILi4EEENSA_ILi1EEESC_EEEEENS5_IJNSA_ILi128EEENSA_ILi64EEENSA_ILi32EEEEEENS_10tfloat32_tENS5_IJlSC_lEEESJ_SK_NS4_8TiledMMAINS4_8MMA_AtomIJNS4_23SM100_MMA_TF32_2x1SM_SSISJ_SJ_fLi128ELi64ELNS4_4UMMA5MajorE0ELSP_0ELNSO_7ScaleInE0ELSQ_0EEEEEENS4_6LayoutINS5_IJSC_SC_SC_EEENS5_IJNSA_ILi0EEESV_SV_EEEEENS5_IJNS4_10UnderscoreESY_SY_EEEEENS4_18SM100_TMA_2SM_LOADENS4_14ComposedLayoutINS4_7SwizzleILi3ELi4ELi3EEENS4_18smem_ptr_flag_bitsILi32EEENST_INS5_IJNSA_ILi8EEESH_EEENS5_IJSH_SC_EEEEEEEvNS4_8identityENS4_28SM100_TMA_2SM_LOAD_MULTICASTES1B_vS1C_EENS_8epilogue10collective18CollectiveEpilogueINS1F_23Sm100TmaWarpSpecializedILi3ELi2ELi16ELb1ELb0EEEJNS5_IJSG_SG_SH_EEENS5_IJNST_ISG_SC_EENST_INS5_IJNSA_ILi16EEENSA_ILi2EEEEEENS5_IJSC_SH_EEEEEEEESJ_SK_SJ_SK_NS1F_6fusion15FusionCallbacksIS1J_NS1S_17LinearCombinationISJ_fSJ_fLNS_15FloatRoundStyleE2EEES1K_S1R_JEEENS4_5SM1004TMEM4LOAD26SM100_TMEM_LOAD_32dp32b16xENS4_13SM90_TMA_LOADENS12_INS13_ILi2ELi4ELi3EEES16_NST_INS5_IJS17_S1M_EEENS5_IJS1M_SC_EEEEEEENS4_39AutoVectorizingCopyWithAssumedAlignmentILi128EEENS4_14SM90_TMA_STOREES27_S29_S29_EEEvvEEEEvNT_6ParamsE)
        /*0038*/ 	.word	0x00000000


	//----- nvinfo : EIATTR_MIN_STACK_SIZE
	.align		4
.L_27:
        /*003c*/ 	.byte	0x04, 0x12
        /*003e*/ 	.short	(.L_29 - .L_28)
	.align		4
.L_28:
        /*0040*/ 	.word	index@(_ZN7cutlass13device_kernelINS_4gemm6kernel13GemmUniversalIN4cute5tupleIJiiiiEEENS1_10collective13CollectiveMmaINS1_35MainloopSm100TmaUmmaWarpSpecializedILi16ELi2ELi4ENS5_IJNS4_1CILi4EEENSA_ILi1EEESC_EEEEENS5_IJNSA_ILi128EEENSA_ILi64EEENSA_ILi32EEEEEENS_10tfloat32_tENS5_IJlSC_lEEESJ_SK_NS4_8TiledMMAINS4_8MMA_AtomIJNS4_23SM100_MMA_TF32_2x1SM_SSISJ_SJ_fLi128ELi64ELNS4_4UMMA5MajorE0ELSP_0ELNSO_7ScaleInE0ELSQ_0EEEEEENS4_6LayoutINS5_IJSC_SC_SC_EEENS5_IJNSA_ILi0EEESV_SV_EEEEENS5_IJNS4_10UnderscoreESY_SY_EEEEENS4_18SM100_TMA_2SM_LOADENS4_14ComposedLayoutINS4_7SwizzleILi3ELi4ELi3EEENS4_18smem_ptr_flag_bitsILi32EEENST_INS5_IJNSA_ILi8EEESH_EEENS5_IJSH_SC_EEEEEEEvNS4_8identityENS4_28SM100_TMA_2SM_LOAD_MULTICASTES1B_vS1C_EENS_8epilogue10collective18CollectiveEpilogueINS1F_23Sm100TmaWarpSpecializedILi3ELi2ELi16ELb1ELb0EEEJNS5_IJSG_SG_SH_EEENS5_IJNST_ISG_SC_EENST_INS5_IJNSA_ILi16EEENSA_ILi2EEEEEENS5_IJSC_SH_EEEEEEEESJ_SK_SJ_SK_NS1F_6fusion15FusionCallbacksIS1J_NS1S_17LinearCombinationISJ_fSJ_fLNS_15FloatRoundStyleE2EEES1K_S1R_JEEENS4_5SM1004TMEM4LOAD26SM100_TMEM_LOAD_32dp32b16xENS4_13SM90_TMA_LOADENS12_INS13_ILi2ELi4ELi3EEES16_NST_INS5_IJS17_S1M_EEENS5_IJS1M_SC_EEEEEEENS4_39AutoVectorizingCopyWithAssumedAlignmentILi128EEENS4_14SM90_TMA_STOREES27_S29_S29_EEEvvEEEEvNT_6ParamsE)
        /*0044*/ 	.word	0x00000000
.L_29:


//--------------------- .nv.compat                --------------------------
	.section	.nv.compat,"",@"SHT_CUDA_COMPAT_INFO"
	.align	4
        /*0000*/ 	.byte	0x02, 0x09, 0x01, 0x00, 0x02, 0x02, 0x02, 0x00, 0x02, 0x05, 0x05, 0x00, 0x03, 0x07, 0x01, 0x01
        /*0010*/ 	.byte	0x02, 0x03, 0x01, 0x00, 0x02, 0x06, 0x01, 0x00, 0x04, 0x0b, 0x08, 0x00, 0x09, 0x00, 0x00, 0x00
        /*0020*/ 	.byte	0x00, 0x00, 0x00, 0x00


//--------------------- .nv.info._ZN7cutlass13device_kernelINS_4gemm6kernel13GemmUniversalIN4cute5tupleIJiiiiEEENS1_10collective13CollectiveMmaINS1_35MainloopSm100TmaUmmaWarpSpecializedILi16ELi2ELi4ENS5_IJNS4_1CILi4EEENSA_ILi1EEESC_EEEEENS5_IJNSA_ILi128EEENSA_ILi64EEENSA_ILi32EEEEEENS_10tfloat32_tENS5_IJlSC_lEEESJ_SK_NS4_8TiledMMAINS4_8MMA_AtomIJNS4_23SM100_MMA_TF32_2x1SM_SSISJ_SJ_fLi128ELi64ELNS4_4UMMA5MajorE0ELSP_0ELNSO_7ScaleInE0ELSQ_0EEEEEENS4_6LayoutINS5_IJSC_SC_SC_EEENS5_IJNSA_ILi0EEESV_SV_EEEEENS5_IJNS4_10UnderscoreESY_SY_EEEEENS4_18SM100_TMA_2SM_LOADENS4_14ComposedLayoutINS4_7SwizzleILi3ELi4ELi3EEENS4_18smem_ptr_flag_bitsILi32EEENST_INS5_IJNSA_ILi8EEESH_EEENS5_IJSH_SC_EEEEEEEvNS4_8identityENS4_28SM100_TMA_2SM_LOAD_MULTICASTES1B_vS1C_EENS_8epilogue10collective18CollectiveEpilogueINS1F_23Sm100TmaWarpSpecializedILi3ELi2ELi16ELb1ELb0EEEJNS5_IJSG_SG_SH_EEENS5_IJNST_ISG_SC_EENST_INS5_IJNSA_ILi16EEENSA_ILi2EEEEEENS5_IJSC_SH_EEEEEEEESJ_SK_SJ_SK_NS1F_6fusion15FusionCallbacksIS1J_NS1S_17LinearCombinationISJ_fSJ_fLNS_15FloatRoundStyleE2EEES1K_S1R_JEEENS4_5SM1004TMEM4LOAD26SM100_TMEM_LOAD_32dp32b16xENS4_13SM90_TMA_LOADENS12_INS13_ILi2ELi4ELi3EEES16_NST_INS5_IJS17_S1M_EEENS5_IJS1M_SC_EEEEEEENS4_39AutoVectorizingCopyWithAssumedAlignmentILi128EEENS4_14SM90_TMA_STOREES27_S29_S29_EEEvvEEEEvNT_6ParamsE --------------------------
	.section	.nv.info._ZN7cutlass13device_kernelINS_4gemm6kernel13GemmUniversalIN4cute5tupleIJiiiiEEENS1_10collective13CollectiveMmaINS1_35MainloopSm100TmaUmmaWarpSpecializedILi16ELi2ELi4ENS5_IJNS4_1CILi4EEENSA_ILi1EEESC_EEEEENS5_IJNSA_ILi128EEENSA_ILi64EEENSA_ILi32EEEEEENS_10tfloat32_tENS5_IJlSC_lEEESJ_SK_NS4_8TiledMMAINS4_8MMA_AtomIJNS4_23SM100_MMA_TF32_2x1SM_SSISJ_SJ_fLi128ELi64ELNS4_4UMMA5MajorE0ELSP_0ELNSO_7ScaleInE0ELSQ_0EEEEEENS4_6LayoutINS5_IJSC_SC_SC_EEENS5_IJNSA_ILi0EEESV_SV_EEEEENS5_IJNS4_10UnderscoreESY_SY_EEEEENS4_18SM100_TMA_2SM_LOADENS4_14ComposedLayoutINS4_7SwizzleILi3ELi4ELi3EEENS4_18smem_ptr_flag_bitsILi32EEENST_INS5_IJNSA_ILi8EEESH_EEENS5_IJSH_SC_EEEEEEEvNS4_8identityENS4_28SM100_TMA_2SM_LOAD_MULTICASTES1B_vS1C_EENS_8epilogue10collective18CollectiveEpilogueINS1F_23Sm100TmaWarpSpecializedILi3ELi2ELi16ELb1ELb0EEEJNS5_IJSG_SG_SH_EEENS5_IJNST_ISG_SC_EENST_INS5_IJNSA_ILi16EEENSA_ILi2EEEEEENS5_IJSC_SH_EEEEEEEESJ_SK_SJ_SK_NS1F_6fusion15FusionCallbacksIS1J_NS1S_17LinearCombinationISJ_fSJ_fLNS_15FloatRoundStyleE2EEES1K_S1R_JEEENS4_5SM1004TMEM4LOAD26SM100_TMEM_LOAD_32dp32b16xENS4_13SM90_TMA_LOADENS12_INS13_ILi2ELi4ELi3EEES16_NST_INS5_IJS17_S1M_EEENS5_IJS1M_SC_EEEEEEENS4_39AutoVectorizingCopyWithAssumedAlignmentILi128EEENS4_14SM90_TMA_STOREES27_S29_S29_EEEvvEEEEvNT_6ParamsE,"",@"SHT_CUDA_INFO"
	.sectionflags	@""
	.align	4


	//----- nvinfo : EIATTR_CUDA_API_VERSION
	.align		4
        /*0000*/ 	.byte	0x04, 0x37
        /*0002*/ 	.short	(.L_31 - .L_30)
.L_30:
        /*0004*/ 	.word	0x00000082


	//----- nvinfo : EIATTR_KPARAM_INFO
	.align		4
.L_31:
        /*0008*/ 	.byte	0x04, 0x17
        /*000a*/ 	.short	(.L_33 - .L_32)
.L_32:
        /*000c*/ 	.word	0x00000000
        /*0010*/ 	.short	0x0000
        /*0012*/ 	.short	0x0000
        /*0014*/ 	.byte	0x00, 0xf0, 0x01, 0x20


	//----- nvinfo : EIATTR_AT_ENTRY_FRAGMENTS
	.align		4
.L_33:
        /*0018*/ 	.byte	0x04, 0x4f
        /*001a*/ 	.short	(.L_35 - .L_34)


	//   ....[0]....
.L_34:
        /*001c*/ 	.word	0x00000007


	//----- nvinfo : EIATTR_RESERVED_SMEM_USED
	.align		4
.L_35:
        /*0020*/ 	.byte	0x01, 0x41
	.zero		2


	//----- nvinfo : EIATTR_SPARSE_MMA_MASK
	.align		4
        /*0024*/ 	.byte	0x03, 0x50
        /*0026*/ 	.short	0x0000


	//----- nvinfo : EIATTR_TCGEN05_2CTA_USED
	.align		4
        /*0028*/ 	.byte	0x01, 0x52
	.zero		2


	//----- nvinfo : EIATTR_MAXREG_COUNT
	.align		4
        /*002c*/ 	.byte	0x03, 0x1b
        /*002e*/ 	.short	0x00ff


	//----- nvinfo : EIATTR_NUM_BARRIERS
	.align		4
        /*0030*/ 	.byte	0x02, 0x4c
        /*0032*/ 	.byte	0x07
	.zero		1


	//----- nvinfo : EIATTR_EXTERNS
	.align		4
        /*0034*/ 	.byte	0x04, 0x0f
        /*0036*/ 	.short	(.L_37 - .L_36)


	//   ....[0]....
	.align		4
.L_36:
        /*0038*/ 	.word	index@(__assertfail)


	//----- nvinfo : EIATTR_MERCURY_ISA_VERSION
	.align		4
.L_37:
        /*003c*/ 	.byte	0x03, 0x5f
        /*003e*/ 	.short	0x0101


	//----- nvinfo : EIATTR_INT_WARP_WIDE_INSTR_OFFSETS
	.align		4
        /*0040*/ 	.byte	0x04, 0x31
        /*0042*/ 	.short	(.L_39 - .L_38)


	//   ....[0]....
.L_38:
        /*0044*/ 	.word	0x00000f70


	//   ....[1]....
        /*0048*/ 	.word	0x00001020


	//   ....[2]....
        /*004c*/ 	.word	0x00004bb0


	//   ....[3]....
        /*0050*/ 	.word	0x00004bd0


	//   ....[4]....
        /*0054*/ 	.word	0x00004c00


	//   ....[5]....
        /*0058*/ 	.word	0x00005790


	//   ....[6]....
        /*005c*/ 	.word	0x000058f0


	//   ....[7]....
        /*0060*/ 	.word	0x000059a0


	//   ....[8]....
        /*0064*/ 	.word	0x00005ab0


	//   ....[9]....
        /*0068*/ 	.word	0x00005bd0


	//   ....[10]....
        /*006c*/ 	.word	0x00005c70


	//----- nvinfo : EIATTR_COOP_GROUP_MASK_REGIDS
	.align		4
.L_39:
        /*0070*/ 	.byte	0x04, 0x29
        /*0072*/ 	.short	(.L_41 - .L_40)


	//   ....[0]....
.L_40:
        /*0074*/ 	.word	0xffffffff


	//   ....[1]....
        /*0078*/ 	.word	0xffffffff


	//   ....[2]....
        /*007c*/ 	.word	0xffffffff


	//   ....[3]....
        /*0080*/ 	.word	0xffffffff


	//   ....[4]....
        /*0084*/ 	.word	0xffffffff


	//   ....[5]....
        /*0088*/ 	.word	0xffffffff


	//   ....[6]....
        /*008c*/ 	.word	0xffffffff


	//   ....[7]....
        /*0090*/ 	.word	0xffffffff


	//   ....[8]....
        /*0094*/ 	.word	0xffffffff


	//   ....[9]....
        /*0098*/ 	.word	0xffffffff


	//   ....[10]....
        /*009c*/ 	.word	0xffffffff


	//   ....[11]....
        /*00a0*/ 	.word	0xffffffff


	//   ....[12]....
        /*00a4*/ 	.word	0xffffffff


	//   ....[13]....
        /*00a8*/ 	.word	0xffffffff


	//----- nvinfo : EIATTR_COOP_GROUP_INSTR_OFFSETS
	.align		4
.L_41:
        /*00ac*/ 	.byte	0x04, 0x28
        /*00ae*/ 	.short	(.L_43 - .L_42)


	//   ....[0]....
.L_42:
        /*00b0*/ 	.word	0x000000b0


	//   ....[1]....
        /*00b4*/ 	.word	0x00000520


	//   ....[2]....
        /*00b8*/ 	.word	0x000008a0


	//   ....[3]....
        /*00bc*/ 	.word	0x00000a20


	//   ....[4]....
        /*00c0*/ 	.word	0x00000b20


	//   ....[5]....
        /*00c4*/ 	.word	0x00000c90


	//   ....[6]....
        /*00c8*/ 	.word	0x00000e30


	//   ....[7]....
        /*00cc*/ 	.word	0x00001090


	//   ....[8]....
        /*00d0*/ 	.word	0x000023f0


	//   ....[9]....
        /*00d4*/ 	.word	0x00003990


	//   ....[10]....
        /*00d8*/ 	.word	0x00003e60


	//   ....[11]....
        /*00dc*/ 	.word	0x00003e90


	//   ....[12]....
        /*00e0*/ 	.word	0x00004ab0


	//   ....[13]....
        /*00e4*/ 	.word	0x00004cc0


	//----- nvinfo : EIATTR_VRC_CTA_INIT_COUNT
	.align		4
.L_43:
        /*00e8*/ 	.byte	0x02, 0x4a
        /*00ea*/ 	.byte	0x80
	.zero		1


	//----- nvinfo : EIATTR_SYSCALL_OFFSETS
	.align		4
        /*00ec*/ 	.byte	0x04, 0x46
        /*00ee*/ 	.short	(.L_45 - .L_44)


	//   ....[0]....
.L_44:
        /*00f0*/ 	.word	0x00006950


	//   ....[1]....
        /*00f4*/ 	.word	0x00006a40


	//   ....[2]....
        /*00f8*/ 	.word	0x000072e0


	//   ....[3]....
        /*00fc*/ 	.word	0x00007d00


	//----- nvinfo : EIATTR_MBARRIER_INSTR_OFFSETS
	.align		4
.L_45:
        /*0100*/ 	.byte	0x04, 0x39
        /*0102*/ 	.short	(.L_47 - .L_46)


	//   ....[0]....
.L_46:
        /*0104*/ 	.word	0x00000680
        /*0108*/ 	.word	0x000000ff
        /*010c*/ 	.word	0x00000000
        /*0110*/ 	.short	0x0100
        /*0112*/ 	.byte	0x04
	.zero		1


	//   ....[1]....
        /*0114*/ 	.word	0x00000690
        /*0118*/ 	.word	0x000000ff
        /*011c*/ 	.word	0x00000080
        /*0120*/ 	.short	0x0100
        /*0122*/ 	.byte	0x04
	.zero		1


	//   ....[2]....
        /*0124*/ 	.word	0x000006a0
        /*0128*/ 	.word	0x000000ff
        /*012c*/ 	.word	0x00000008
        /*0130*/ 	.short	0x0100
        /*0132*/ 	.byte	0x04
	.zero		1


	//   ....[3]....
        /*0134*/ 	.word	0x000006b0
        /*0138*/ 	.word	0x000000ff
        /*013c*/ 	.word	0x00000088
        /*0140*/ 	.short	0x0100
        /*0142*/ 	.byte	0x04
	.zero		1


	//   ....[4]....
        /*0144*/ 	.word	0x000006c0
        /*0148*/ 	.word	0x000000ff
        /*014c*/ 	.word	0x00000010
        /*0150*/ 	.short	0x0100
        /*0152*/ 	.byte	0x04
	.zero		1


	//   ....[5]....
        /*0154*/ 	.word	0x000006d0
        /*0158*/ 	.word	0x000000ff
        /*015c*/ 	.word	0x00000090
        /*0160*/ 	.short	0x0100
        /*0162*/ 	.byte	0x04
	.zero		1


	//   ....[6]....
        /*0164*/ 	.word	0x000006e0
        /*0168*/ 	.word	0x000000ff
        /*016c*/ 	.word	0x00000018
        /*0170*/ 	.short	0x0100
        /*0172*/ 	.byte	0x04
	.zero		1


	//   ....[7]....
        /*0174*/ 	.word	0x000006f0
        /*0178*/ 	.word	0x000000ff
        /*017c*/ 	.word	0x00000098
        /*0180*/ 	.short	0x0100
        /*0182*/ 	.byte	0x04
	.zero		1


	//   ....[8]....
        /*0184*/ 	.word	0x00000700
        /*0188*/ 	.word	0x000000ff
        /*018c*/ 	.word	0x00000020
        /*0190*/ 	.short	0x0100
        /*0192*/ 	.byte	0x04
	.zero		1


	//   ....[9]....
        /*0194*/ 	.word	0x00000710
        /*0198*/ 	.word	0x000000ff
        /*019c*/ 	.word	0x000000a0
        /*01a0*/ 	.short	0x0100
        /*01a2*/ 	.byte	0x04
	.zero		1


	//   ....[10]....
        /*01a4*/ 	.word	0x00000720
        /*01a8*/ 	.word	0x000000ff
        /*01ac*/ 	.word	0x00000028
        /*01b0*/ 	.short	0x0100
        /*01b2*/ 	.byte	0x04
	.zero		1


	//   ....[11]....
        /*01b4*/ 	.word	0x00000730
        /*01b8*/ 	.word	0x000000ff
        /*01bc*/ 	.word	0x000000a8
        /*01c0*/ 	.short	0x0100
        /*01c2*/ 	.byte	0x04
	.zero		1


	//   ....[12]....
        /*01c4*/ 	.word	0x00000740
        /*01c8*/ 	.word	0x000000ff
        /*01cc*/ 	.word	0x00000030
        /*01d0*/ 	.short	0x0100
        /*01d2*/ 	.byte	0x04
	.zero		1


	//   ....[13]....
        /*01d4*/ 	.word	0x00000750
        /*01d8*/ 	.word	0x000000ff
        /*01dc*/ 	.word	0x000000b0
        /*01e0*/ 	.short	0x0100
        /*01e2*/ 	.byte	0x04
	.zero		1


	//   ....[14]....
        /*01e4*/ 	.word	0x00000760
        /*01e8*/ 	.word	0x000000ff
        /*01ec*/ 	.word	0x00000038
        /*01f0*/ 	.short	0x0100
        /*01f2*/ 	.byte	0x04
	.zero		1


	//   ....[15]....
        /*01f4*/ 	.word	0x00000770
        /*01f8*/ 	.word	0x000000ff
        /*01fc*/ 	.word	0x000000b8
        /*0200*/ 	.short	0x0100
        /*0202*/ 	.byte	0x04
	.zero		1


	//   ....[16]....
        /*0204*/ 	.word	0x00000780
        /*0208*/ 	.word	0x000000ff
        /*020c*/ 	.word	0x00000040
        /*0210*/ 	.short	0x0100
        /*0212*/ 	.byte	0x04
	.zero		1


	//   ....[17]....
        /*0214*/ 	.word	0x00000790
        /*0218*/ 	.word	0x000000ff
        /*021c*/ 	.word	0x000000c0
        /*0220*/ 	.short	0x0100
        /*0222*/ 	.byte	0x04
	.zero		1


	//   ....[18]....
        /*0224*/ 	.word	0x000007a0
        /*0228*/ 	.word	0x000000ff
        /*022c*/ 	.word	0x00000048
        /*0230*/ 	.short	0x0100
        /*0232*/ 	.byte	0x04
	.zero		1


	//   ....[19]....
        /*0234*/ 	.word	0x000007b0
        /*0238*/ 	.word	0x000000ff
        /*023c*/ 	.word	0x000000c8
        /*0240*/ 	.short	0x0100
        /*0242*/ 	.byte	0x04
	.zero		1


	//   ....[20]....
        /*0244*/ 	.word	0x000007c0
        /*0248*/ 	.word	0x000000ff
        /*024c*/ 	.word	0x00000050
        /*0250*/ 	.short	0x0100
        /*0252*/ 	.byte	0x04
	.zero		1


	//   ....[21]....
        /*0254*/ 	.word	0x000007d0
        /*0258*/ 	.word	0x000000ff
        /*025c*/ 	.word	0x000000d0
        /*0260*/ 	.short	0x0100
        /*0262*/ 	.byte	0x04
	.zero		1


	//   ....[22]....
        /*0264*/ 	.word	0x000007e0
        /*0268*/ 	.word	0x000000ff
        /*026c*/ 	.word	0x00000058
        /*0270*/ 	.short	0x0100
        /*0272*/ 	.byte	0x04
	.zero		1


	//   ....[23]....
        /*0274*/ 	.word	0x000007f0
        /*0278*/ 	.word	0x000000ff
        /*027c*/ 	.word	0x000000d8
        /*0280*/ 	.short	0x0100
        /*0282*/ 	.byte	0x04
	.zero		1


	//   ....[24]....
        /*0284*/ 	.word	0x00000800
        /*0288*/ 	.word	0x000000ff
        /*028c*/ 	.word	0x00000060
        /*0290*/ 	.short	0x0100
        /*0292*/ 	.byte	0x04
	.zero		1


	//   ....[25]....
        /*0294*/ 	.word	0x00000810
        /*0298*/ 	.word	0x000000ff
        /*029c*/ 	.word	0x000000e0
        /*02a0*/ 	.short	0x0100
        /*02a2*/ 	.byte	0x04
	.zero		1


	//   ....[26]....
        /*02a4*/ 	.word	0x00000820
        /*02a8*/ 	.word	0x000000ff
        /*02ac*/ 	.word	0x00000068
        /*02b0*/ 	.short	0x0100
        /*02b2*/ 	.byte	0x04
	.zero		1


	//   ....[27]....
        /*02b4*/ 	.word	0x00000830
        /*02b8*/ 	.word	0x000000ff
        /*02bc*/ 	.word	0x000000e8
        /*02c0*/ 	.short	0x0100
        /*02c2*/ 	.byte	0x04
	.zero		1


	//   ....[28]....
        /*02c4*/ 	.word	0x00000840
        /*02c8*/ 	.word	0x000000ff
        /*02cc*/ 	.word	0x00000070
        /*02d0*/ 	.short	0x0100
        /*02d2*/ 	.byte	0x04
	.zero		1


	//   ....[29]....
        /*02d4*/ 	.word	0x00000850
        /*02d8*/ 	.word	0x000000ff
        /*02dc*/ 	.word	0x000000f0
        /*02e0*/ 	.short	0x0100
        /*02e2*/ 	.byte	0x04
	.zero		1


	//   ....[30]....
        /*02e4*/ 	.word	0x00000860
        /*02e8*/ 	.word	0x000000ff
        /*02ec*/ 	.word	0x00000078
        /*02f0*/ 	.short	0x0100
        /*02f2*/ 	.byte	0x04
	.zero		1


	//   ....[31]....
        /*02f4*/ 	.word	0x00000870
        /*02f8*/ 	.word	0x000000ff
        /*02fc*/ 	.word	0x000000f8
        /*0300*/ 	.short	0x0100
        /*0302*/ 	.byte	0x04
	.zero		1


	//   ....[32]....
        /*0304*/ 	.word	0x000009b0
        /*0308*/ 	.word	0x000000ff
        /*030c*/ 	.word	0x00000100
        /*0310*/ 	.short	0x0100
        /*0312*/ 	.byte	0x04
	.zero		1


	//   ....[33]....
        /*0314*/ 	.word	0x000009c0
        /*0318*/ 	.word	0x000000ff
        /*031c*/ 	.word	0x00000118
        /*0320*/ 	.short	0x0100
        /*0322*/ 	.byte	0x04
	.zero		1


	//   ....[34]....
        /*0324*/ 	.word	0x000009d0
        /*0328*/ 	.word	0x000000ff
        /*032c*/ 	.word	0x00000108
        /*0330*/ 	.short	0x0100
        /*0332*/ 	.byte	0x04
	.zero		1


	//   ....[35]....
        /*0334*/ 	.word	0x000009e0
        /*0338*/ 	.word	0x000000ff
        /*033c*/ 	.word	0x00000120
        /*0340*/ 	.short	0x0100
        /*0342*/ 	.byte	0x04
	.zero		1


	//   ....[36]....
        /*0344*/ 	.word	0x000009f0
        /*0348*/ 	.word	0x000000ff
        /*034c*/ 	.word	0x00000110
        /*0350*/ 	.short	0x0100
        /*0352*/ 	.byte	0x04
	.zero		1


	//   ....[37]....
        /*0354*/ 	.word	0x00000a00
        /*0358*/ 	.word	0x000000ff
        /*035c*/ 	.word	0x00000128
        /*0360*/ 	.short	0x0100
        /*0362*/ 	.byte	0x04
	.zero		1


	//   ....[38]....
        /*0364*/ 	.word	0x00000af0
        /*0368*/ 	.word	0x000000ff
        /*036c*/ 	.word	0x00000130
        /*0370*/ 	.short	0x0100
        /*0372*/ 	.byte	0x06
	.zero		1


	//   ....[39]....
        /*0374*/ 	.word	0x00000b00
        /*0378*/ 	.word	0x000000ff
        /*037c*/ 	.word	0x00000138
        /*0380*/ 	.short	0x0100
        /*0382*/ 	.byte	0x06
	.zero		1


	//   ....[40]....
        /*0384*/ 	.word	0x00000c40
        /*0388*/ 	.word	0x000000ff
        /*038c*/ 	.word	0x00000140
        /*0390*/ 	.short	0x0100
        /*0392*/ 	.byte	0x06
	.zero		1


	//   ....[41]....
        /*0394*/ 	.word	0x00000c50
        /*0398*/ 	.word	0x000000ff
        /*039c*/ 	.word	0x00000150
        /*03a0*/ 	.short	0x0100
        /*03a2*/ 	.byte	0x06
	.zero		1


	//   ....[42]....
        /*03a4*/ 	.word	0x00000c60
        /*03a8*/ 	.word	0x000000ff
        /*03ac*/ 	.word	0x00000148
        /*03b0*/ 	.short	0x0100
        /*03b2*/ 	.byte	0x06
	.zero		1


	//   ....[43]....
        /*03b4*/ 	.word	0x00000c70
        /*03b8*/ 	.word	0x000000ff
        /*03bc*/ 	.word	0x00000158
        /*03c0*/ 	.short	0x0100
        /*03c2*/ 	.byte	0x06
	.zero		1


	//   ....[44]....
        /*03c4*/ 	.word	0x00000da0
        /*03c8*/ 	.word	0x000000ff
        /*03cc*/ 	.word	0x00000160
        /*03d0*/ 	.short	0x0100
        /*03d2*/ 	.byte	0x04
	.zero		1


	//   ....[45]....
        /*03d4*/ 	.word	0x00000db0
        /*03d8*/ 	.word	0x000000ff
        /*03dc*/ 	.word	0x00000180
        /*03e0*/ 	.short	0x0100
        /*03e2*/ 	.byte	0x04
	.zero		1


	//   ....[46]....
        /*03e4*/ 	.word	0x00000dc0
        /*03e8*/ 	.word	0x000000ff
        /*03ec*/ 	.word	0x00000168
        /*03f0*/ 	.short	0x0100
        /*03f2*/ 	.byte	0x04
	.zero		1


	//   ....[47]....
        /*03f4*/ 	.word	0x00000dd0
        /*03f8*/ 	.word	0x000000ff
        /*03fc*/ 	.word	0x00000188
        /*0400*/ 	.short	0x0100
        /*0402*/ 	.byte	0x04
	.zero		1


	//   ....[48]....
        /*0404*/ 	.word	0x00000de0
        /*0408*/ 	.word	0x000000ff
        /*040c*/ 	.word	0x00000170
        /*0410*/ 	.short	0x0100
        /*0412*/ 	.byte	0x04
	.zero		1


	//   ....[49]....
        /*0414*/ 	.word	0x00000df0
        /*0418*/ 	.word	0x000000ff
        /*041c*/ 	.word	0x00000190
        /*0420*/ 	.short	0x0100
        /*0422*/ 	.byte	0x04
	.zero		1


	//   ....[50]....
        /*0424*/ 	.word	0x00000e00
        /*0428*/ 	.word	0x000000ff
        /*042c*/ 	.word	0x00000178
        /*0430*/ 	.short	0x0100
        /*0432*/ 	.byte	0x04
	.zero		1


	//   ....[51]....
        /*0434*/ 	.word	0x00000e10
        /*0438*/ 	.word	0x000000ff
        /*043c*/ 	.word	0x00000198
        /*0440*/ 	.short	0x0100
        /*0442*/ 	.byte	0x04
	.zero		1


	//   ....[52]....
        /*0444*/ 	.word	0x00000f10
        /*0448*/ 	.word	0x000000ff
        /*044c*/ 	.word	0x000001a0
        /*0450*/ 	.short	0x0100
        /*0452*/ 	.byte	0x04
	.zero		1


	//   ....[53]....
        /*0454*/ 	.word	0x00000f20
        /*0458*/ 	.word	0x000000ff
        /*045c*/ 	.word	0x000001b0
        /*0460*/ 	.short	0x0100
        /*0462*/ 	.byte	0x04
	.zero		1


	//   ....[54]....
        /*0464*/ 	.word	0x00000f30
        /*0468*/ 	.word	0x000000ff
        /*046c*/ 	.word	0x000001a8
        /*0470*/ 	.short	0x0100
        /*0472*/ 	.byte	0x04
	.zero		1


	//   ....[55]....
        /*0474*/ 	.word	0x00000f40
        /*0478*/ 	.word	0x000000ff
        /*047c*/ 	.word	0x000001b8
        /*0480*/ 	.short	0x0100
        /*0482*/ 	.byte	0x04
	.zero		1


	//   ....[56]....
        /*0484*/ 	.word	0x00001040
        /*0488*/ 	.word	0x000000ff
        /*048c*/ 	.word	0x000001c0
        /*0490*/ 	.short	0x0100
        /*0492*/ 	.byte	0x06
	.zero		1


	//   ....[57]....
        /*0494*/ 	.word	0x00001c30
        /*0498*/ 	.word	0x00000000
        /*049c*/ 	.word	0x000001b0
        /*04a0*/ 	.short	0x010a
        /*04a2*/ 	.byte	0xff
	.zero		1


	//   ....[58]....
        /*04a4*/ 	.word	0x00001c50
        /*04a8*/ 	.word	0x00000000
        /*04ac*/ 	.word	0x000001a0
        /*04b0*/ 	.short	0x0101
        /*04b2*/ 	.byte	0xff
	.zero		1


	//   ....[59]....
        /*04b4*/ 	.word	0x00001d00
        /*04b8*/ 	.word	0x000000ff
        /*04bc*/ 	.word	0x00000080
        /*04c0*/ 	.short	0x010a
        /*04c2*/ 	.byte	0x04
	.zero		1


	//   ....[60]....
        /*04c4*/ 	.word	0x00001dd0
        /*04c8*/ 	.word	0x000000ff
        /*04cc*/ 	.word	0x00000080
        /*04d0*/ 	.short	0x010a
        /*04d2*/ 	.byte	0x21
	.zero		1


	//   ....[61]....
        /*04d4*/ 	.word	0x00001f80
        /*04d8*/ 	.word	0x000000ff
        /*04dc*/ 	.word	0x00000080
        /*04e0*/ 	.short	0x010a
        /*04e2*/ 	.byte	0x05
	.zero		1


	//   ....[62]....
        /*04e4*/ 	.word	0x000020a0
        /*04e8*/ 	.word	0x000000ff
        /*04ec*/ 	.word	0x00000138
        /*04f0*/ 	.short	0x0101
        /*04f2*/ 	.byte	0x0d
	.zero		1


	//   ....[63]....
        /*04f4*/ 	.word	0x000020c0
        /*04f8*/ 	.word	0x000000ff
        /*04fc*/ 	.word	0x00000080
        /*0500*/ 	.short	0x010a
        /*0502*/ 	.byte	0x04
	.zero		1


	//   ....[64]....
        /*0504*/ 	.word	0x00002140
        /*0508*/ 	.word	0x000000ff
        /*050c*/ 	.word	0x00000080
        /*0510*/ 	.short	0x010a
        /*0512*/ 	.byte	0x09
	.zero		1


	//   ....[65]....
        /*0514*/ 	.word	0x00002310
        /*0518*/ 	.word	0x000000ff
        /*051c*/ 	.word	0x00000080
        /*0520*/ 	.short	0x010a
        /*0522*/ 	.byte	0x05
	.zero		1


	//   ....[66]....
        /*0524*/ 	.word	0x00002420
        /*0528*/ 	.word	0x00000003
        /*052c*/ 	.word	0x00000140
        /*0530*/ 	.short	0x010a
        /*0532*/ 	.byte	0xff
	.zero		1


	//   ....[67]....
        /*0534*/ 	.word	0x00002570
        /*0538*/ 	.word	0x00000000
        /*053c*/ 	.word	0x00000000
        /*0540*/ 	.short	0x0101
        /*0542*/ 	.byte	0xff
	.zero		1


	//   ....[68]....
        /*0544*/ 	.word	0x00002b20
        /*0548*/ 	.word	0x000000ff
        /*054c*/ 	.word	0x00000000
        /*0550*/ 	.short	0x010a
        /*0552*/ 	.byte	0x04
	.zero		1


	//   ....[69]....
        /*0554*/ 	.word	0x00002bb0
        /*0558*/ 	.word	0x000000ff
        /*055c*/ 	.word	0x00000000
        /*0560*/ 	.short	0x010a
        /*0562*/ 	.byte	0x05
	.zero		1


	//   ....[70]....
        /*0564*/ 	.word	0x00002c40
        /*0568*/ 	.word	0x000000ff
        /*056c*/ 	.word	0x00000000
        /*0570*/ 	.short	0x010a
        /*0572*/ 	.byte	0x05
	.zero		1


	//   ....[71]....
        /*0574*/ 	.word	0x00002cd0
        /*0578*/ 	.word	0x000000ff
        /*057c*/ 	.word	0x00000000
        /*0580*/ 	.short	0x010a
        /*0582*/ 	.byte	0x05
	.zero		1


	//   ....[72]....
        /*0584*/ 	.word	0x00002d60
        /*0588*/ 	.word	0x000000ff
        /*058c*/ 	.word	0x00000000
        /*0590*/ 	.short	0x010a
        /*0592*/ 	.byte	0x05
	.zero		1


	//   ....[73]....
        /*0594*/ 	.word	0x00002df0
        /*0598*/ 	.word	0x000000ff
        /*059c*/ 	.word	0x00000000
        /*05a0*/ 	.short	0x010a
        /*05a2*/ 	.byte	0x05
	.zero		1


	//   ....[74]....
        /*05a4*/ 	.word	0x00002e80
        /*05a8*/ 	.word	0x000000ff
        /*05ac*/ 	.word	0x00000000
        /*05b0*/ 	.short	0x010a
        /*05b2*/ 	.byte	0x05
	.zero		1


	//   ....[75]....
        /*05b4*/ 	.word	0x00002f10
        /*05b8*/ 	.word	0x000000ff
        /*05bc*/ 	.word	0x00000000
        /*05c0*/ 	.short	0x010a
        /*05c2*/ 	.byte	0x05
	.zero		1


	//   ....[76]....
        /*05c4*/ 	.word	0x00002fa0
        /*05c8*/ 	.word	0x000000ff
        /*05cc*/ 	.word	0x00000000
        /*05d0*/ 	.short	0x010a
        /*05d2*/ 	.byte	0x05
	.zero		1


	//   ....[77]....
        /*05d4*/ 	.word	0x00003030
        /*05d8*/ 	.word	0x000000ff
        /*05dc*/ 	.word	0x00000000
        /*05e0*/ 	.short	0x010a
        /*05e2*/ 	.byte	0x05
	.zero		1


	//   ....[78]....
        /*05e4*/ 	.word	0x000030c0
        /*05e8*/ 	.word	0x000000ff
        /*05ec*/ 	.word	0x00000000
        /*05f0*/ 	.short	0x010a
        /*05f2*/ 	.byte	0x05
	.zero		1


	//   ....[79]....
        /*05f4*/ 	.word	0x00003150
        /*05f8*/ 	.word	0x000000ff
        /*05fc*/ 	.word	0x00000000
        /*0600*/ 	.short	0x010a
        /*0602*/ 	.byte	0x05
	.zero		1


	//   ....[80]....
        /*0604*/ 	.word	0x000031e0
        /*0608*/ 	.word	0x000000ff
        /*060c*/ 	.word	0x00000000
        /*0610*/ 	.short	0x010a
        /*0612*/ 	.byte	0x05
	.zero		1


	//   ....[81]....
        /*0614*/ 	.word	0x00003270
        /*0618*/ 	.word	0x000000ff
        /*061c*/ 	.word	0x00000000
        /*0620*/ 	.short	0x010a
        /*0622*/ 	.byte	0x05
	.zero		1


	//   ....[82]....
        /*0624*/ 	.word	0x00003300
        /*0628*/ 	.word	0x000000ff
        /*062c*/ 	.word	0x00000000
        /*0630*/ 	.short	0x010a
        /*0632*/ 	.byte	0x05
	.zero		1


	//   ....[83]....
        /*0634*/ 	.word	0x000033a0
        /*0638*/ 	.word	0x00000000
        /*063c*/ 	.word	0x00000000
        /*0640*/ 	.short	0x010a
        /*0642*/ 	.byte	0xff
	.zero		1


	//   ....[84]....
        /*0644*/ 	.word	0x000034e0
        /*0648*/ 	.word	0x00000002
        /*064c*/ 	.word	0x000001a0
        /*0650*/ 	.short	0x010a
        /*0652*/ 	.byte	0xff
	.zero		1


	//   ....[85]....
        /*0654*/ 	.word	0x00003540
        /*0658*/ 	.word	0x00000004
        /*065c*/ 	.word	0x00000000
        /*0660*/ 	.short	0x0101
        /*0662*/ 	.byte	0xff
	.zero		1


	//   ....[86]....
        /*0664*/ 	.word	0x00003560
        /*0668*/ 	.word	0x000000ff
        /*066c*/ 	.word	0x00000150
        /*0670*/ 	.short	0x010a
        /*0672*/ 	.byte	0x04
	.zero		1


	//   ....[87]....
        /*0674*/ 	.word	0x00003680
        /*0678*/ 	.word	0x00000002
        /*067c*/ 	.word	0x00000140
        /*0680*/ 	.short	0x010a
        /*0682*/ 	.byte	0xff
	.zero		1


	//   ....[88]....
        /*0684*/ 	.word	0x00003790
        /*0688*/ 	.word	0x00000002
        /*068c*/ 	.word	0x00000000
        /*0690*/ 	.short	0x0101
        /*0692*/ 	.byte	0xff
	.zero		1


	//   ....[89]....
        /*0694*/ 	.word	0x00003820
        /*0698*/ 	.word	0x000000ff
        /*069c*/ 	.word	0x00000150
        /*06a0*/ 	.short	0x0106
        /*06a2*/ 	.byte	0x04
	.zero		1


	//   ....[90]....
        /*06a4*/ 	.word	0x00003840
        /*06a8*/ 	.word	0x000000ff
        /*06ac*/ 	.word	0x00000150
        /*06b0*/ 	.short	0x010a
        /*06b2*/ 	.byte	0x04
	.zero		1


	//   ....[91]....
        /*06b4*/ 	.word	0x000038d0
        /*06b8*/ 	.word	0x000000ff
        /*06bc*/ 	.word	0x00000150
        /*06c0*/ 	.short	0x0106
        /*06c2*/ 	.byte	0x07
	.zero		1


	//   ....[92]....
        /*06c4*/ 	.word	0x00003910
        /*06c8*/ 	.word	0x00000000
        /*06cc*/ 	.word	0x00000150
        /*06d0*/ 	.short	0x010a
        /*06d2*/ 	.byte	0xff
	.zero		1


	//   ....[93]....
        /*06d4*/ 	.word	0x00003b60
        /*06d8*/ 	.word	0x000000ff
        /*06dc*/ 	.word	0x00000008
        /*06e0*/ 	.short	0x010a
        /*06e2*/ 	.byte	0x05
	.zero		1


	//   ....[94]....
        /*06e4*/ 	.word	0x00003b80
        /*06e8*/ 	.word	0x000000ff
        /*06ec*/ 	.word	0x00000008
        /*06f0*/ 	.short	0x010a
        /*06f2*/ 	.byte	0x05
	.zero		1


	//   ....[95]....
        /*06f4*/ 	.word	0x00003d10
        /*06f8*/ 	.word	0x000000ff
        /*06fc*/ 	.word	0x00000008
        /*0700*/ 	.short	0x010a
        /*0702*/ 	.byte	0x05
	.zero		1


	//   ....[96]....
        /*0704*/ 	.word	0x00003d30
        /*0708*/ 	.word	0x000000ff
        /*070c*/ 	.word	0x00000008
        /*0710*/ 	.short	0x010a
        /*0712*/ 	.byte	0x05
	.zero		1


	//   ....[97]....
        /*0714*/ 	.word	0x00003df0
        /*0718*/ 	.word	0x000000ff
        /*071c*/ 	.word	0x00000000
        /*0720*/ 	.short	0x0101
        /*0722*/ 	.byte	0x04
	.zero		1


	//   ....[98]....
        /*0724*/ 	.word	0x00004130
        /*0728*/ 	.word	0x00000000
        /*072c*/ 	.word	0x00000140
        /*0730*/ 	.short	0x010a
        /*0732*/ 	.byte	0xff
	.zero		1


	//   ....[99]....
        /*0734*/ 	.word	0x000041f0
        /*0738*/ 	.word	0x00000000
        /*073c*/ 	.word	0x00000000
        /*0740*/ 	.short	0x0101
        /*0742*/ 	.byte	0xff
	.zero		1


	//   ....[100]....
        /*0744*/ 	.word	0x000042b0
        /*0748*/ 	.word	0x000000ff
        /*074c*/ 	.word	0x00000000
        /*0750*/ 	.short	0x010a
        /*0752*/ 	.byte	0x04
	.zero		1


	//   ....[101]....
        /*0754*/ 	.word	0x000042c0
        /*0758*/ 	.word	0x000000ff
        /*075c*/ 	.word	0x00000180
        /*0760*/ 	.short	0x010a
        /*0762*/ 	.byte	0x1f
	.zero		1


	//   ....[102]....
        /*0764*/ 	.word	0x00004370
        /*0768*/ 	.word	0x000000ff
        /*076c*/ 	.word	0x00000000
        /*0770*/ 	.short	0x010a
        /*0772*/ 	.byte	0x05
	.zero		1


	//   ....[103]....
        /*0774*/ 	.word	0x000044a0
        /*0778*/ 	.word	0x000000ff
        /*077c*/ 	.word	0x00000000
        /*0780*/ 	.short	0x010a
        /*0782*/ 	.byte	0x04
	.zero		1


	//   ....[104]....
        /*0784*/ 	.word	0x000047a0
        /*0788*/ 	.word	0x000000ff
        /*078c*/ 	.word	0x00000000
        /*0790*/ 	.short	0x010a
        /*0792*/ 	.byte	0x04
	.zero		1


	//   ....[105]....
        /*0794*/ 	.word	0x00004830
        /*0798*/ 	.word	0x000000ff
        /*079c*/ 	.word	0x00000000
        /*07a0*/ 	.short	0x010a
        /*07a2*/ 	.byte	0x05
	.zero		1


	//   ....[106]....
        /*07a4*/ 	.word	0x000048c0
        /*07a8*/ 	.word	0x000000ff
        /*07ac*/ 	.word	0x00000000
        /*07b0*/ 	.short	0x010a
        /*07b2*/ 	.byte	0x05
	.zero		1


	//   ....[107]....
        /*07b4*/ 	.word	0x00004960
        /*07b8*/ 	.word	0x00000000
        /*07bc*/ 	.word	0x00000000
        /*07c0*/ 	.short	0x010a
        /*07c2*/ 	.byte	0xff
	.zero		1


	//   ....[108]....
        /*07c4*/ 	.word	0x000049a0
        /*07c8*/ 	.word	0x00000000
        /*07cc*/ 	.word	0x00000000
        /*07d0*/ 	.short	0x010a
        /*07d2*/ 	.byte	0xff
	.zero		1


	//   ....[109]....
        /*07d4*/ 	.word	0x00004a10
        /*07d8*/ 	.word	0x000000ff
        /*07dc*/ 	.word	0x00000000
        /*07e0*/ 	.short	0x0101
        /*07e2*/ 	.byte	0x04
	.zero		1


	//   ....[110]....
        /*07e4*/ 	.word	0x00004a50
        /*07e8*/ 	.word	0x000000ff
        /*07ec*/ 	.word	0x000001c0
        /*07f0*/ 	.short	0x010a
        /*07f2*/ 	.byte	0x1a
	.zero		1


	//   ....[111]....
        /*07f4*/ 	.word	0x00004aa0
        /*07f8*/ 	.word	0x000000ff
        /*07fc*/ 	.word	0x00000000
        /*0800*/ 	.short	0x0101
        /*0802*/ 	.byte	0x04
	.zero		1


	//   ....[112]....
        /*0804*/ 	.word	0x00004f50
        /*0808*/ 	.word	0x00000008
        /*080c*/ 	.word	0x00000140
        /*0810*/ 	.short	0x010a
        /*0812*/ 	.byte	0xff
	.zero		1


	//   ....[113]....
        /*0814*/ 	.word	0x000050c0
        /*0818*/ 	.word	0x00000000
        /*081c*/ 	.word	0x00000000
        /*0820*/ 	.short	0x0101
        /*0822*/ 	.byte	0xff
	.zero		1


	//   ....[114]....
        /*0824*/ 	.word	0x00005590
        /*0828*/ 	.word	0x000000ff
        /*082c*/ 	.word	0x00000138
        /*0830*/ 	.short	0x010a
        /*0832*/ 	.byte	0x1d
	.zero		1


	//   ....[115]....
        /*0834*/ 	.word	0x00005760
        /*0838*/ 	.word	0x000000ff
        /*083c*/ 	.word	0x00000118
        /*0840*/ 	.short	0x010a
        /*0842*/ 	.byte	0x04
	.zero		1


	//   ....[116]....
        /*0844*/ 	.word	0x000059c0
        /*0848*/ 	.word	0x000000ff
        /*084c*/ 	.word	0x00000100
        /*0850*/ 	.short	0x010b
        /*0852*/ 	.byte	0x04
	.zero		1


	//   ....[117]....
        /*0854*/ 	.word	0x000059d0
        /*0858*/ 	.word	0x000000ff
        /*085c*/ 	.word	0x00000000
        /*0860*/ 	.short	0x0101
        /*0862*/ 	.byte	0x07
	.zero		1


	//   ....[118]....
        /*0864*/ 	.word	0x000059e0
        /*0868*/ 	.word	0x000000ff
        /*086c*/ 	.word	0x00000118
        /*0870*/ 	.short	0x010a
        /*0872*/ 	.byte	0x05
	.zero		1


	//   ....[119]....
        /*0874*/ 	.word	0x00005c90
        /*0878*/ 	.word	0x000000ff
        /*087c*/ 	.word	0x00000100
        /*0880*/ 	.short	0x010b
        /*0882*/ 	.byte	0x05
	.zero		1


	//   ....[120]....
        /*0884*/ 	.word	0x00005ca0
        /*0888*/ 	.word	0x000000ff
        /*088c*/ 	.word	0x00000000
        /*0890*/ 	.short	0x0101
        /*0892*/ 	.byte	0x04
	.zero		1


	//   ....[121]....
        /*0894*/ 	.word	0x00005d10
        /*0898*/ 	.word	0x000000ff
        /*089c*/ 	.word	0x00000000
        /*08a0*/ 	.short	0x010a
        /*08a2*/ 	.byte	0x04
	.zero		1


	//   ....[122]....
        /*08a4*/ 	.word	0x00005da0
        /*08a8*/ 	.word	0x000000ff
        /*08ac*/ 	.word	0x00000000
        /*08b0*/ 	.short	0x010a
        /*08b2*/ 	.byte	0x05
	.zero		1


	//   ....[123]....
        /*08b4*/ 	.word	0x00005e40
        /*08b8*/ 	.word	0x00000000
        /*08bc*/ 	.word	0x00000000
        /*08c0*/ 	.short	0x010a
        /*08c2*/ 	.byte	0xff
	.zero		1


	//   ....[124]....
        /*08c4*/ 	.word	0x000061e0
        /*08c8*/ 	.word	0x00000003
        /*08cc*/ 	.word	0x00000140
        /*08d0*/ 	.short	0x010a
        /*08d2*/ 	.byte	0xff
	.zero		1


	//   ....[125]....
        /*08d4*/ 	.word	0x00006360
        /*08d8*/ 	.word	0x00000000
        /*08dc*/ 	.word	0x00000000
        /*08e0*/ 	.short	0x0101
        /*08e2*/ 	.byte	0xff
	.zero		1


	//   ....[126]....
        /*08e4*/ 	.word	0x00006f30
        /*08e8*/ 	.word	0x00000000
        /*08ec*/ 	.word	0x00000100
        /*08f0*/ 	.short	0x010a
        /*08f2*/ 	.byte	0xff
	.zero		1


	//   ....[127]....
        /*08f4*/ 	.word	0x00006fa0
        /*08f8*/ 	.word	0x00000048
        /*08fc*/ 	.word	0x00000160
        /*0900*/ 	.short	0x010a
        /*0902*/ 	.byte	0xff
	.zero		1


	//   ....[128]....
        /*0904*/ 	.word	0x00007090
        /*0908*/ 	.word	0x00000000
        /*090c*/ 	.word	0x00000100
        /*0910*/ 	.short	0x010a
        /*0912*/ 	.byte	0xff
	.zero		1


	//   ....[129]....
        /*0914*/ 	.word	0x000071c0
        /*0918*/ 	.word	0x00000048
        /*091c*/ 	.word	0x00000160
        /*0920*/ 	.short	0x010a
        /*0922*/ 	.byte	0xff
	.zero		1


	//   ....[130]....
        /*0924*/ 	.word	0x00007a40
        /*0928*/ 	.word	0x00000000
        /*092c*/ 	.word	0x00000000
        /*0930*/ 	.short	0x0101
        /*0932*/ 	.byte	0xff
	.zero		1


	//   ....[131]....
        /*0934*/ 	.word	0x00007a50
        /*0938*/ 	.word	0x00000003
        /*093c*/ 	.word	0x00000100
        /*0940*/ 	.short	0x010a
        /*0942*/ 	.byte	0xff
	.zero		1


	//   ....[132]....
        /*0944*/ 	.word	0x00007b20
        /*0948*/ 	.word	0x00000003
        /*094c*/ 	.word	0x00000100
        /*0950*/ 	.short	0x010a
        /*0952*/ 	.byte	0xff
	.zero		1


	//   ....[133]....
        /*0954*/ 	.word	0x00007e80
        /*0958*/ 	.word	0x0000004a
        /*095c*/ 	.word	0x00000000
        /*0960*/ 	.short	0x0101
        /*0962*/ 	.byte	0xff
	.zero		1


	//   ....[134]....
        /*0964*/ 	.word	0x00008520
        /*0968*/ 	.word	0x00000002
        /*096c*/ 	.word	0x00000000
        /*0970*/ 	.short	0x0101
        /*0972*/ 	.byte	0xff
	.zero		1


	//   ....[135]....
        /*0974*/ 	.word	0x000087c0
        /*0978*/ 	.word	0x000000ff
        /*097c*/ 	.word	0x00000000
        /*0980*/ 	.short	0x0101
        /*0982*/ 	.byte	0x04
	.zero		1


	//   ....[136]....
        /*0984*/ 	.word	0x000087e0
        /*0988*/ 	.word	0x00000000
        /*098c*/ 	.word	0x000001b0
        /*0990*/ 	.short	0x010a
        /*0992*/ 	.byte	0xff
	.zero		1


	//   ....[137]....
        /*0994*/ 	.word	0x00008840
        /*0998*/ 	.word	0x00000000
        /*099c*/ 	.word	0x00000080
        /*09a0*/ 	.short	0x010a
        /*09a2*/ 	.byte	0xff
	.zero		1


	//   ....[138]....
        /*09a4*/ 	.word	0x000088a0
        /*09a8*/ 	.word	0x00000000
        /*09ac*/ 	.word	0x00000080
        /*09b0*/ 	.short	0x010a
        /*09b2*/ 	.byte	0xff
	.zero		1


	//   ....[139]....
        /*09b4*/ 	.word	0x000088f0
        /*09b8*/ 	.word	0x00000003
        /*09bc*/ 	.word	0x00000140
        /*09c0*/ 	.short	0x010a
        /*09c2*/ 	.byte	0xff
	.zero		1


	//   ....[140]....
        /*09c4*/ 	.word	0x00008950
        /*09c8*/ 	.word	0x00000000
        /*09cc*/ 	.word	0x00000000
        /*09d0*/ 	.short	0x010a
        /*09d2*/ 	.byte	0xff
	.zero		1


	//   ....[141]....
        /*09d4*/ 	.word	0x000089b0
        /*09d8*/ 	.word	0x00000000
        /*09dc*/ 	.word	0x00000000
        /*09e0*/ 	.short	0x010a
        /*09e2*/ 	.byte	0xff
	.zero		1


	//   ....[142]....
        /*09e4*/ 	.word	0x00008a10
        /*09e8*/ 	.word	0x00000000
        /*09ec*/ 	.word	0x00000000
        /*09f0*/ 	.short	0x010a
        /*09f2*/ 	.byte	0xff
	.zero		1


	//   ....[143]....
        /*09f4*/ 	.word	0x00008a70
        /*09f8*/ 	.word	0x00000000
        /*09fc*/ 	.word	0x00000000
        /*0a00*/ 	.short	0x010a
        /*0a02*/ 	.byte	0xff
	.zero		1


	//   ....[144]....
        /*0a04*/ 	.word	0x00008ad0
        /*0a08*/ 	.word	0x00000000
        /*0a0c*/ 	.word	0x00000000
        /*0a10*/ 	.short	0x010a
        /*0a12*/ 	.byte	0xff
	.zero		1


	//   ....[145]....
        /*0a14*/ 	.word	0x00008b30
        /*0a18*/ 	.word	0x00000000
        /*0a1c*/ 	.word	0x00000000
        /*0a20*/ 	.short	0x010a
        /*0a22*/ 	.byte	0xff
	.zero		1


	//   ....[146]....
        /*0a24*/ 	.word	0x00008b90
        /*0a28*/ 	.word	0x00000000
        /*0a2c*/ 	.word	0x00000000
        /*0a30*/ 	.short	0x010a
        /*0a32*/ 	.byte	0xff
	.zero		1


	//   ....[147]....
        /*0a34*/ 	.word	0x00008bf0
        /*0a38*/ 	.word	0x00000000
        /*0a3c*/ 	.word	0x00000000
        /*0a40*/ 	.short	0x010a
        /*0a42*/ 	.byte	0xff
	.zero		1


	//   ....[148]....
        /*0a44*/ 	.word	0x00008c50
        /*0a48*/ 	.word	0x00000000
        /*0a4c*/ 	.word	0x00000000
        /*0a50*/ 	.short	0x010a
        /*0a52*/ 	.byte	0xff
	.zero		1


	//   ....[149]....
        /*0a54*/ 	.word	0x00008cb0
        /*0a58*/ 	.word	0x00000000
        /*0a5c*/ 	.word	0x00000000
        /*0a60*/ 	.short	0x010a
        /*0a62*/ 	.byte	0xff
	.zero		1


	//   ....[150]....
        /*0a64*/ 	.word	0x00008d10
        /*0a68*/ 	.word	0x00000000
        /*0a6c*/ 	.word	0x00000000
        /*0a70*/ 	.short	0x010a
        /*0a72*/ 	.byte	0xff
	.zero		1


	//   ....[151]....
        /*0a74*/ 	.word	0x00008d70
        /*0a78*/ 	.word	0x00000000
        /*0a7c*/ 	.word	0x00000000
        /*0a80*/ 	.short	0x010a
        /*0a82*/ 	.byte	0xff
	.zero		1


	//   ....[152]....
        /*0a84*/ 	.word	0x00008dd0
        /*0a88*/ 	.word	0x00000000
        /*0a8c*/ 	.word	0x00000000
        /*0a90*/ 	.short	0x010a
        /*0a92*/ 	.byte	0xff
	.zero		1


	//   ....[153]....
        /*0a94*/ 	.word	0x00008e30
        /*0a98*/ 	.word	0x00000000
        /*0a9c*/ 	.word	0x00000000
        /*0aa0*/ 	.short	0x010a
        /*0aa2*/ 	.byte	0xff
	.zero		1


	//   ....[154]....
        /*0aa4*/ 	.word	0x00008e90
        /*0aa8*/ 	.word	0x00000000
        /*0aac*/ 	.word	0x00000000
        /*0ab0*/ 	.short	0x010a
        /*0ab2*/ 	.byte	0xff
	.zero		1


	//   ....[155]....
        /*0ab4*/ 	.word	0x00008ee0
        /*0ab8*/ 	.word	0x00000002
        /*0abc*/ 	.word	0x000001a0
        /*0ac0*/ 	.short	0x010a
        /*0ac2*/ 	.byte	0xff
	.zero		1


	//   ....[156]....
        /*0ac4*/ 	.word	0x00008f40
        /*0ac8*/ 	.word	0x00000002
        /*0acc*/ 	.word	0x00000150
        /*0ad0*/ 	.short	0x010a
        /*0ad2*/ 	.byte	0xff
	.zero		1


	//   ....[157]....
        /*0ad4*/ 	.word	0x00008f90
        /*0ad8*/ 	.word	0x00000002
        /*0adc*/ 	.word	0x00000140
        /*0ae0*/ 	.short	0x010a
        /*0ae2*/ 	.byte	0xff
	.zero		1


	//   ....[158]....
        /*0ae4*/ 	.word	0x00008ff0
        /*0ae8*/ 	.word	0x00000000
        /*0aec*/ 	.word	0x00000150
        /*0af0*/ 	.short	0x010a
        /*0af2*/ 	.byte	0xff
	.zero		1


	//   ....[159]....
        /*0af4*/ 	.word	0x00009050
        /*0af8*/ 	.word	0x00000000
        /*0afc*/ 	.word	0x00000008
        /*0b00*/ 	.short	0x010a
        /*0b02*/ 	.byte	0xff
	.zero		1


	//   ....[160]....
        /*0b04*/ 	.word	0x00009140
        /*0b08*/ 	.word	0x00000000
        /*0b0c*/ 	.word	0x00000008
        /*0b10*/ 	.short	0x010a
        /*0b12*/ 	.byte	0xff
	.zero		1


	//   ....[161]....
        /*0b14*/ 	.word	0x00009190
        /*0b18*/ 	.word	0x00000000
        /*0b1c*/ 	.word	0x00000140
        /*0b20*/ 	.short	0x010a
        /*0b22*/ 	.byte	0xff
	.zero		1


	//   ....[162]....
        /*0b24*/ 	.word	0x000091f0
        /*0b28*/ 	.word	0x00000000
        /*0b2c*/ 	.word	0x00000180
        /*0b30*/ 	.short	0x010a
        /*0b32*/ 	.byte	0xff
	.zero		1


	//   ....[163]....
        /*0b34*/ 	.word	0x00009250
        /*0b38*/ 	.word	0x00000000
        /*0b3c*/ 	.word	0x00000000
        /*0b40*/ 	.short	0x010a
        /*0b42*/ 	.byte	0xff
	.zero		1


	//   ....[164]....
        /*0b44*/ 	.word	0x000092b0
        /*0b48*/ 	.word	0x00000000
        /*0b4c*/ 	.word	0x00000000
        /*0b50*/ 	.short	0x010a
        /*0b52*/ 	.byte	0xff
	.zero		1


	//   ....[165]....
        /*0b54*/ 	.word	0x00009310
        /*0b58*/ 	.word	0x00000000
        /*0b5c*/ 	.word	0x00000000
        /*0b60*/ 	.short	0x010a
        /*0b62*/ 	.byte	0xff
	.zero		1


	//   ....[166]....
        /*0b64*/ 	.word	0x00009370
        /*0b68*/ 	.word	0x00000000
        /*0b6c*/ 	.word	0x00000000
        /*0b70*/ 	.short	0x010a
        /*0b72*/ 	.byte	0xff
	.zero		1


	//   ....[167]....
        /*0b74*/ 	.word	0x000093d0
        /*0b78*/ 	.word	0x00000000
        /*0b7c*/ 	.word	0x000001c0
        /*0b80*/ 	.short	0x010a
        /*0b82*/ 	.byte	0xff
	.zero		1


	//   ....[168]....
        /*0b84*/ 	.word	0x00009420
        /*0b88*/ 	.word	0x00000008
        /*0b8c*/ 	.word	0x00000140
        /*0b90*/ 	.short	0x010a
        /*0b92*/ 	.byte	0xff
	.zero		1


	//   ....[169]....
        /*0b94*/ 	.word	0x00009480
        /*0b98*/ 	.word	0x00000000
        /*0b9c*/ 	.word	0x00000138
        /*0ba0*/ 	.short	0x010a
        /*0ba2*/ 	.byte	0xff
	.zero		1


	//   ....[170]....
        /*0ba4*/ 	.word	0x000094e0
        /*0ba8*/ 	.word	0x00000000
        /*0bac*/ 	.word	0x00000118
        /*0bb0*/ 	.short	0x010a
        /*0bb2*/ 	.byte	0xff
	.zero		1


	//   ....[171]....
        /*0bb4*/ 	.word	0x00009540
        /*0bb8*/ 	.word	0x00000005
        /*0bbc*/ 	.word	0x00000118
        /*0bc0*/ 	.short	0x010a
        /*0bc2*/ 	.byte	0xff
	.zero		1


	//   ....[172]....
        /*0bc4*/ 	.word	0x000095a0
        /*0bc8*/ 	.word	0x00000000
        /*0bcc*/ 	.word	0x00000000
        /*0bd0*/ 	.short	0x010a
        /*0bd2*/ 	.byte	0xff
	.zero		1


	//   ....[173]....
        /*0bd4*/ 	.word	0x00009600
        /*0bd8*/ 	.word	0x00000000
        /*0bdc*/ 	.word	0x00000000
        /*0be0*/ 	.short	0x010a
        /*0be2*/ 	.byte	0xff
	.zero		1


	//   ....[174]....
        /*0be4*/ 	.word	0x00009650
        /*0be8*/ 	.word	0x00000003
        /*0bec*/ 	.word	0x00000140
        /*0bf0*/ 	.short	0x010a
        /*0bf2*/ 	.byte	0xff
	.zero		1


	//   ....[175]....
        /*0bf4*/ 	.word	0x000096a0
        /*0bf8*/ 	.word	0x00000000
        /*0bfc*/ 	.word	0x00000100
        /*0c00*/ 	.short	0x010a
        /*0c02*/ 	.byte	0xff
	.zero		1


	//   ....[176]....
        /*0c04*/ 	.word	0x000096f0
        /*0c08*/ 	.word	0x00000048
        /*0c0c*/ 	.word	0x00000160
        /*0c10*/ 	.short	0x010a
        /*0c12*/ 	.byte	0xff
	.zero		1


	//   ....[177]....
        /*0c14*/ 	.word	0x00009740
        /*0c18*/ 	.word	0x00000003
        /*0c1c*/ 	.word	0x00000100
        /*0c20*/ 	.short	0x010a
        /*0c22*/ 	.byte	0xff
	.zero		1


	//----- nvinfo : EIATTR_NUM_MBARRIERS
	.align		4
.L_47:
        /*0c24*/ 	.byte	0x03, 0x38
        /*0c26*/ 	.short	0x0039


	//----- nvinfo : EIATTR_EXIT_INSTR_OFFSETS
	.align		4
        /*0c28*/ 	.byte	0x04, 0x1c
        /*0c2a*/ 	.short	(.L_49 - .L_48)


	//   ....[0]....
.L_48:
        /*0c2c*/ 	.word	0x000033d0


	//   ....[1]....
        /*0c30*/ 	.word	0x000038e0


	//   ....[2]....
        /*0c34*/ 	.word	0x00003940


	//   ....[3]....
        /*0c38*/ 	.word	0x00004cd0


	//   ....[4]....
        /*0c3c*/ 	.word	0x00005e70


	//   ....[5]....
        /*0c40*/ 	.word	0x00005eb0


	//   ....[6]....
        /*0c44*/ 	.word	0x000086a0


	//   ....[7]....
        /*0c48*/ 	.word	0x00008720


	//   ....[8]....
        /*0c4c*/ 	.word	0x00008750


	//   ....[9]....
        /*0c50*/ 	.word	0x000087d0


	//----- nvinfo : EIATTR_MAX_THREADS
	.align		4
.L_49:
        /*0c54*/ 	.byte	0x04, 0x05
        /*0c56*/ 	.short	(.L_51 - .L_50)
.L_50:
        /*0c58*/ 	.word	0x00000100
        /*0c5c*/ 	.word	0x00000001
        /*0c60*/ 	.word	0x00000001


	//----- nvinfo : EIATTR_CRS_STACK_SIZE
	.align		4
.L_51:
        /*0c64*/ 	.byte	0x04, 0x1e
        /*0c66*/ 	.short	(.L_53 - .L_52)
.L_52:
        /*0c68*/ 	.word	0x00000000


	//----- nvinfo : EIATTR_CBANK_PARAM_SIZE
	.align		4
.L_53:
        /*0c6c*/ 	.byte	0x03, 0x19
        /*0c6e*/ 	.short	0x0800


	//----- nvinfo : EIATTR_PARAM_CBANK
	.align		4
        /*0c70*/ 	.byte	0x04, 0x0a
        /*0c72*/ 	.short	(.L_55 - .L_54)
	.align		4
.L_54:
        /*0c74*/ 	.word	index@(.nv.constant0._ZN7cutlass13device_kernelINS_4gemm6kernel13GemmUniversalIN4cute5tupleIJiiiiEEENS1_10collective13CollectiveMmaINS1_35MainloopSm100TmaUmmaWarpSpecializedILi16ELi2ELi4ENS5_IJNS4_1CILi4EEENSA_ILi1EEESC_EEEEENS5_IJNSA_ILi128EEENSA_ILi64EEENSA_ILi32EEEEEENS_10tfloat32_tENS5_IJlSC_lEEESJ_SK_NS4_8TiledMMAINS4_8MMA_AtomIJNS4_23SM100_MMA_TF32_2x1SM_SSISJ_SJ_fLi128ELi64ELNS4_4UMMA5MajorE0ELSP_0ELNSO_7ScaleInE0ELSQ_0EEEEEENS4_6LayoutINS5_IJSC_SC_SC_EEENS5_IJNSA_ILi0EEESV_SV_EEEEENS5_IJNS4_10UnderscoreESY_SY_EEEEENS4_18SM100_TMA_2SM_LOADENS4_14ComposedLayoutINS4_7SwizzleILi3ELi4ELi3EEENS4_18smem_ptr_flag_bitsILi32EEENST_INS5_IJNSA_ILi8EEESH_EEENS5_IJSH_SC_EEEEEEEvNS4_8identityENS4_28SM100_TMA_2SM_LOAD_MULTICASTES1B_vS1C_EENS_8epilogue10collective18CollectiveEpilogueINS1F_23Sm100TmaWarpSpecializedILi3ELi2ELi16ELb1ELb0EEEJNS5_IJSG_SG_SH_EEENS5_IJNST_ISG_SC_EENST_INS5_IJNSA_ILi16EEENSA_ILi2EEEEEENS5_IJSC_SH_EEEEEEEESJ_SK_SJ_SK_NS1F_6fusion15FusionCallbacksIS1J_NS1S_17LinearCombinationISJ_fSJ_fLNS_15FloatRoundStyleE2EEES1K_S1R_JEEENS4_5SM1004TMEM4LOAD26SM100_TMEM_LOAD_32dp32b16xENS4_13SM90_TMA_LOADENS12_INS13_ILi2ELi4ELi3EEES16_NST_INS5_IJS17_S1M_EEENS5_IJS1M_SC_EEEEEEENS4_39AutoVectorizingCopyWithAssumedAlignmentILi128EEENS4_14SM90_TMA_STOREES27_S29_S29_EEEvvEEEEvNT_6ParamsE)
        /*0c78*/ 	.short	0x0380
        /*0c7a*/ 	.short	0x0800


	//----- nvinfo : EIATTR_SW_WAR
	.align		4
.L_55:
        /*0c7c*/ 	.byte	0x04, 0x36
        /*0c7e*/ 	.short	(.L_57 - .L_56)
.L_56:
        /*0c80*/ 	.word	0x00000008
.L_57:


//--------------------- .nv.callgraph             --------------------------
	.section	.nv.callgraph,"",@"SHT_CUDA_CALLGRAPH"
	.align	4
	.sectionentsize	8
	.align		4
        /*0000*/ 	.word	0x00000000
	.align		4
        /*0004*/ 	.word	0xffffffff
	.align		4
        /*0008*/ 	.word	index@(_ZN7cutlass13device_kernelINS_4gemm6kernel13GemmUniversalIN4cute5tupleIJiiiiEEENS1_10collective13CollectiveMmaINS1_35MainloopSm100TmaUmmaWarpSpecializedILi16ELi2ELi4ENS5_IJNS4_1CILi4EEENSA_ILi1EEESC_EEEEENS5_IJNSA_ILi128EEENSA_ILi64EEENSA_ILi32EEEEEENS_10tfloat32_tENS5_IJlSC_lEEESJ_SK_NS4_8TiledMMAINS4_8MMA_AtomIJNS4_23SM100_MMA_TF32_2x1SM_SSISJ_SJ_fLi128ELi64ELNS4_4UMMA5MajorE0ELSP_0ELNSO_7ScaleInE0ELSQ_0EEEEEENS4_6LayoutINS5_IJSC_SC_SC_EEENS5_IJNSA_ILi0EEESV_SV_EEEEENS5_IJNS4_10UnderscoreESY_SY_EEEEENS4_18SM100_TMA_2SM_LOADENS4_14ComposedLayoutINS4_7SwizzleILi3ELi4ELi3EEENS4_18smem_ptr_flag_bitsILi32EEENST_INS5_IJNSA_ILi8EEESH_EEENS5_IJSH_SC_EEEEEEEvNS4_8identityENS4_28SM100_TMA_2SM_LOAD_MULTICASTES1B_vS1C_EENS_8epilogue10collective18CollectiveEpilogueINS1F_23Sm100TmaWarpSpecializedILi3ELi2ELi16ELb1ELb0EEEJNS5_IJSG_SG_SH_EEENS5_IJNST_ISG_SC_EENST_INS5_IJNSA_ILi16EEENSA_ILi2EEEEEENS5_IJSC_SH_EEEEEEEESJ_SK_SJ_SK_NS1F_6fusion15FusionCallbacksIS1J_NS1S_17LinearCombinationISJ_fSJ_fLNS_15FloatRoundStyleE2EEES1K_S1R_JEEENS4_5SM1004TMEM4LOAD26SM100_TMEM_LOAD_32dp32b16xENS4_13SM90_TMA_LOADENS12_INS13_ILi2ELi4ELi3EEES16_NST_INS5_IJS17_S1M_EEENS5_IJS1M_SC_EEEEEEENS4_39AutoVectorizingCopyWithAssumedAlignmentILi128EEENS4_14SM90_TMA_STOREES27_S29_S29_EEEvvEEEEvNT_6ParamsE)
	.align		4
        /*000c*/ 	.word	index@(__assertfail)
	.align		4
        /*0010*/ 	.word	0x00000000
	.align		4
        /*0014*/ 	.word	0xfffffffe
	.align		4
        /*0018*/ 	.word	0x00000000
	.align		4
        /*001c*/ 	.word	0xfffffffd
	.align		4
        /*0020*/ 	.word	0x00000000
	.align		4
        /*0024*/ 	.word	0xfffffffc


//--------------------- .nv.constant4             --------------------------
	.section	.nv.constant4,"a",@progbits
	.align	8
	.align		8
.nv.constant4:
        /*0000*/ 	.dword	__assertfail
	.align		8
        /*0008*/ 	.dword	__unnamed_1
	.align		8
        /*0010*/ 	.dword	__unnamed_2
	.align		8
        /*0018*/ 	.dword	_ZN40_INTERNAL_767b0f5c_4_k_cu_524d38f4_357244cuda3std3__45__cpo5beginE
	.align		8
        /*0020*/ 	.dword	_ZN40_INTERNAL_767b0f5c_4_k_cu_524d38f4_357244cuda3std3__45__cpo3endE
	.align		8
        /*0028*/ 	.dword	_ZN40_INTERNAL_767b0f5c_4_k_cu_524d38f4_357244cuda3std3__45__cpo6cbeginE
	.align		8
        /*0030*/ 	.dword	_ZN40_INTERNAL_767b0f5c_4_k_cu_524d38f4_357244cuda3std3__45__cpo4cendE
	.align		8
        /*0038*/ 	.dword	_ZN40_INTERNAL_767b0f5c_4_k_cu_524d38f4_357244cuda3std3__442_GLOBAL__N__767b0f5c_4_k_cu_524d38f4_357246ignoreE
	.align		8
        /*0040*/ 	.dword	_ZN40_INTERNAL_767b0f5c_4_k_cu_524d38f4_357244cuda3std3__419piecewise_constructE
	.align		8
        /*0048*/ 	.dword	_ZN40_INTERNAL_767b0f5c_4_k_cu_524d38f4_357244cuda3std3__48in_placeE
	.align		8
        /*0050*/ 	.dword	_ZN40_INTERNAL_767b0f5c_4_k_cu_524d38f4_357244cuda3std6ranges3__45__cpo4swapE
	.align		8
        /*0058*/ 	.dword	_ZN40_INTERNAL_767b0f5c_4_k_cu_524d38f4_357244cuda3std6ranges3__45__cpo9iter_moveE
	.align		8
        /*0060*/ 	.dword	_ZN40_INTERNAL_767b0f5c_4_k_cu_524d38f4_357244cute7productE
	.align		8
        /*0068*/ 	.dword	_ZN40_INTERNAL_767b0f5c_4_k_cu_524d38f4_357244cute1_E
	.align		8
        /*0070*/ 	.dword	$str$25
	.align		8
        /*0078*/ 	.dword	$str$26
	.align		8
        /*0080*/ 	.dword	$str$27
	.align		8
        /*0088*/ 	.dword	$str$28


//--------------------- .text._ZN7cutlass13device_kernelINS_4gemm6kernel13GemmUniversalIN4cute5tupleIJiiiiEEENS1_10collective13CollectiveMmaINS1_35MainloopSm100TmaUmmaWarpSpecializedILi16ELi2ELi4ENS5_IJNS4_1CILi4EEENSA_ILi1EEESC_EEEEENS5_IJNSA_ILi128EEENSA_ILi64EEENSA_ILi32EEEEEENS_10tfloat32_tENS5_IJlSC_lEEESJ_SK_NS4_8TiledMMAINS4_8MMA_AtomIJNS4_23SM100_MMA_TF32_2x1SM_SSISJ_SJ_fLi128ELi64ELNS4_4UMMA5MajorE0ELSP_0ELNSO_7ScaleInE0ELSQ_0EEEEEENS4_6LayoutINS5_IJSC_SC_SC_EEENS5_IJNSA_ILi0EEESV_SV_EEEEENS5_IJNS4_10UnderscoreESY_SY_EEEEENS4_18SM100_TMA_2SM_LOADENS4_14ComposedLayoutINS4_7SwizzleILi3ELi4ELi3EEENS4_18smem_ptr_flag_bitsILi32EEENST_INS5_IJNSA_ILi8EEESH_EEENS5_IJSH_SC_EEEEEEEvNS4_8identityENS4_28SM100_TMA_2SM_LOAD_MULTICASTES1B_vS1C_EENS_8epilogue10collective18CollectiveEpilogueINS1F_23Sm100TmaWarpSpecializedILi3ELi2ELi16ELb1ELb0EEEJNS5_IJSG_SG_SH_EEENS5_IJNST_ISG_SC_EENST_INS5_IJNSA_ILi16EEENSA_ILi2EEEEEENS5_IJSC_SH_EEEEEEEESJ_SK_SJ_SK_NS1F_6fusion15FusionCallbacksIS1J_NS1S_17LinearCombinationISJ_fSJ_fLNS_15FloatRoundStyleE2EEES1K_S1R_JEEENS4_5SM1004TMEM4LOAD26SM100_TMEM_LOAD_32dp32b16xENS4_13SM90_TMA_LOADENS12_INS13_ILi2ELi4ELi3EEES16_NST_INS5_IJS17_S1M_EEENS5_IJS1M_SC_EEEEEEENS4_39AutoVectorizingCopyWithAssumedAlignmentILi128EEENS4_14SM90_TMA_STOREES27_S29_S29_EEEvvEEEEvNT_6ParamsE --------------------------
	.section	.text._ZN7cutlass13device_kernelINS_4gemm6kernel13GemmUniversalIN4cute5tupleIJiiiiEEENS1_10collective13CollectiveMmaINS1_35MainloopSm100TmaUmmaWarpSpecializedILi16ELi2ELi4ENS5_IJNS4_1CILi4EEENSA_ILi1EEESC_EEEEENS5_IJNSA_ILi128EEENSA_ILi64EEENSA_ILi32EEEEEENS_10tfloat32_tENS5_IJlSC_lEEESJ_SK_NS4_8TiledMMAINS4_8MMA_AtomIJNS4_23SM100_MMA_TF32_2x1SM_SSISJ_SJ_fLi128ELi64ELNS4_4UMMA5MajorE0ELSP_0ELNSO_7ScaleInE0ELSQ_0EEEEEENS4_6LayoutINS5_IJSC_SC_SC_EEENS5_IJNSA_ILi0EEESV_SV_EEEEENS5_IJNS4_10UnderscoreESY_SY_EEEEENS4_18SM100_TMA_2SM_LOADENS4_14ComposedLayoutINS4_7SwizzleILi3ELi4ELi3EEENS4_18smem_ptr_flag_bitsILi32EEENST_INS5_IJNSA_ILi8EEESH_EEENS5_IJSH_SC_EEEEEEEvNS4_8identityENS4_28SM100_TMA_2SM_LOAD_MULTICASTES1B_vS1C_EENS_8epilogue10collective18CollectiveEpilogueINS1F_23Sm100TmaWarpSpecializedILi3ELi2ELi16ELb1ELb0EEEJNS5_IJSG_SG_SH_EEENS5_IJNST_ISG_SC_EENST_INS5_IJNSA_ILi16EEENSA_ILi2EEEEEENS5_IJSC_SH_EEEEEEEESJ_SK_SJ_SK_NS1F_6fusion15FusionCallbacksIS1J_NS1S_17LinearCombinationISJ_fSJ_fLNS_15FloatRoundStyleE2EEES1K_S1R_JEEENS4_5SM1004TMEM4LOAD26SM100_TMEM_LOAD_32dp32b16xENS4_13SM90_TMA_LOADENS12_INS13_ILi2ELi4ELi3EEES16_NST_INS5_IJS17_S1M_EEENS5_IJS1M_SC_EEEEEEENS4_39AutoVectorizingCopyWithAssumedAlignmentILi128EEENS4_14SM90_TMA_STOREES27_S29_S29_EEEvvEEEEvNT_6ParamsE,"ax",@progbits
	.align	128
.text._ZN7cutlass13device_kernelINS_4gemm6kernel13GemmUniversalIN4cute5tupleIJiiiiEEENS1_10collective13CollectiveMmaINS1_35MainloopSm100TmaUmmaWarpSpecializedILi16ELi2ELi4ENS5_IJNS4_1CILi4EEENSA_ILi1EEESC_EEEEENS5_IJNSA_ILi128EEENSA_ILi64EEENSA_ILi32EEEEEENS_10tfloat32_tENS5_IJlSC_lEEESJ_SK_NS4_8TiledMMAINS4_8MMA_AtomIJNS4_23SM100_MMA_TF32_2x1SM_SSISJ_SJ_fLi128ELi64ELNS4_4UMMA5MajorE0ELSP_0ELNSO_7ScaleInE0ELSQ_0EEEEEENS4_6LayoutINS5_IJSC_SC_SC_EEENS5_IJNSA_ILi0EEESV_SV_EEEEENS5_IJNS4_10UnderscoreESY_SY_EEEEENS4_18SM100_TMA_2SM_LOADENS4_14ComposedLayoutINS4_7SwizzleILi3ELi4ELi3EEENS4_18smem_ptr_flag_bitsILi32EEENST_INS5_IJNSA_ILi8EEESH_EEENS5_IJSH_SC_EEEEEEEvNS4_8identityENS4_28SM100_TMA_2SM_LOAD_MULTICASTES1B_vS1C_EENS_8epilogue10collective18CollectiveEpilogueINS1F_23Sm100TmaWarpSpecializedILi3ELi2ELi16ELb1ELb0EEEJNS5_IJSG_SG_SH_EEENS5_IJNST_ISG_SC_EENST_INS5_IJNSA_ILi16EEENSA_ILi2EEEEEENS5_IJSC_SH_EEEEEEEESJ_SK_SJ_SK_NS1F_6fusion15FusionCallbacksIS1J_NS1S_17LinearCombinationISJ_fSJ_fLNS_15FloatRoundStyleE2EEES1K_S1R_JEEENS4_5SM1004TMEM4LOAD26SM100_TMEM_LOAD_32dp32b16xENS4_13SM90_TMA_LOADENS12_INS13_ILi2ELi4ELi3EEES16_NST_INS5_IJS17_S1M_EEENS5_IJS1M_SC_EEEEEEENS4_39AutoVectorizingCopyWithAssumedAlignmentILi128EEENS4_14SM90_TMA_STOREES27_S29_S29_EEEvvEEEEvNT_6ParamsE:
        .type           _ZN7cutlass13device_kernelINS_4gemm6kernel13GemmUniversalIN4cute5tupleIJiiiiEEENS1_10collective13CollectiveMmaINS1_35MainloopSm100TmaUmmaWarpSpecializedILi16ELi2ELi4ENS5_IJNS4_1CILi4EEENSA_ILi1EEESC_EEEEENS5_IJNSA_ILi128EEENSA_ILi64EEENSA_ILi32EEEEEENS_10tfloat32_tENS5_IJlSC_lEEESJ_SK_NS4_8TiledMMAINS4_8MMA_AtomIJNS4_23SM100_MMA_TF32_2x1SM_SSISJ_SJ_fLi128ELi64ELNS4_4UMMA5MajorE0ELSP_0ELNSO_7ScaleInE0ELSQ_0EEEEEENS4_6LayoutINS5_IJSC_SC_SC_EEENS5_IJNSA_ILi0EEESV_SV_EEEEENS5_IJNS4_10UnderscoreESY_SY_EEEEENS4_18SM100_TMA_2SM_LOADENS4_14ComposedLayoutINS4_7SwizzleILi3ELi4ELi3EEENS4_18smem_ptr_flag_bitsILi32EEENST_INS5_IJNSA_ILi8EEESH_EEENS5_IJSH_SC_EEEEEEEvNS4_8identityENS4_28SM100_TMA_2SM_LOAD_MULTICASTES1B_vS1C_EENS_8epilogue10collective18CollectiveEpilogueINS1F_23Sm100TmaWarpSpecializedILi3ELi2ELi16ELb1ELb0EEEJNS5_IJSG_SG_SH_EEENS5_IJNST_ISG_SC_EENST_INS5_IJNSA_ILi16EEENSA_ILi2EEEEEENS5_IJSC_SH_EEEEEEEESJ_SK_SJ_SK_NS1F_6fusion15FusionCallbacksIS1J_NS1S_17LinearCombinationISJ_fSJ_fLNS_15FloatRoundStyleE2EEES1K_S1R_JEEENS4_5SM1004TMEM4LOAD26SM100_TMEM_LOAD_32dp32b16xENS4_13SM90_TMA_LOADENS12_INS13_ILi2ELi4ELi3EEES16_NST_INS5_IJS17_S1M_EEENS5_IJS1M_SC_EEEEEEENS4_39AutoVectorizingCopyWithAssumedAlignmentILi128EEENS4_14SM90_TMA_STOREES27_S29_S29_EEEvvEEEEvNT_6ParamsE,@function
        .size           _ZN7cutlass13device_kernelINS_4gemm6kernel13GemmUniversalIN4cute5tupleIJiiiiEEENS1_10collective13CollectiveMmaINS1_35MainloopSm100TmaUmmaWarpSpecializedILi16ELi2ELi4ENS5_IJNS4_1CILi4EEENSA_ILi1EEESC_EEEEENS5_IJNSA_ILi128EEENSA_ILi64EEENSA_ILi32EEEEEENS_10tfloat32_tENS5_IJlSC_lEEESJ_SK_NS4_8TiledMMAINS4_8MMA_AtomIJNS4_23SM100_MMA_TF32_2x1SM_SSISJ_SJ_fLi128ELi64ELNS4_4UMMA5MajorE0ELSP_0ELNSO_7ScaleInE0ELSQ_0EEEEEENS4_6LayoutINS5_IJSC_SC_SC_EEENS5_IJNSA_ILi0EEESV_SV_EEEEENS5_IJNS4_10UnderscoreESY_SY_EEEEENS4_18SM100_TMA_2SM_LOADENS4_14ComposedLayoutINS4_7SwizzleILi3ELi4ELi3EEENS4_18smem_ptr_flag_bitsILi32EEENST_INS5_IJNSA_ILi8EEESH_EEENS5_IJSH_SC_EEEEEEEvNS4_8identityENS4_28SM100_TMA_2SM_LOAD_MULTICASTES1B_vS1C_EENS_8epilogue10collective18CollectiveEpilogueINS1F_23Sm100TmaWarpSpecializedILi3ELi2ELi16ELb1ELb0EEEJNS5_IJSG_SG_SH_EEENS5_IJNST_ISG_SC_EENST_INS5_IJNSA_ILi16EEENSA_ILi2EEEEEENS5_IJSC_SH_EEEEEEEESJ_SK_SJ_SK_NS1F_6fusion15FusionCallbacksIS1J_NS1S_17LinearCombinationISJ_fSJ_fLNS_15FloatRoundStyleE2EEES1K_S1R_JEEENS4_5SM1004TMEM4LOAD26SM100_TMEM_LOAD_32dp32b16xENS4_13SM90_TMA_LOADENS12_INS13_ILi2ELi4ELi3EEES16_NST_INS5_IJS17_S1M_EEENS5_IJS1M_SC_EEEEEEENS4_39AutoVectorizingCopyWithAssumedAlignmentILi128EEENS4_14SM90_TMA_STOREES27_S29_S29_EEEvvEEEEvNT_6ParamsE,(.L_x_212 - _ZN7cutlass13device_kernelINS_4gemm6kernel13GemmUniversalIN4cute5tupleIJiiiiEEENS1_10collective13CollectiveMmaINS1_35MainloopSm100TmaUmmaWarpSpecializedILi16ELi2ELi4ENS5_IJNS4_1CILi4EEENSA_ILi1EEESC_EEEEENS5_IJNSA_ILi128EEENSA_ILi64EEENSA_ILi32EEEEEENS_10tfloat32_tENS5_IJlSC_lEEESJ_SK_NS4_8TiledMMAINS4_8MMA_AtomIJNS4_23SM100_MMA_TF32_2x1SM_SSISJ_SJ_fLi128ELi64ELNS4_4UMMA5MajorE0ELSP_0ELNSO_7ScaleInE0ELSQ_0EEEEEENS4_6LayoutINS5_IJSC_SC_SC_EEENS5_IJNSA_ILi0EEESV_SV_EEEEENS5_IJNS4_10UnderscoreESY_SY_EEEEENS4_18SM100_TMA_2SM_LOADENS4_14ComposedLayoutINS4_7SwizzleILi3ELi4ELi3EEENS4_18smem_ptr_flag_bitsILi32EEENST_INS5_IJNSA_ILi8EEESH_EEENS5_IJSH_SC_EEEEEEEvNS4_8identityENS4_28SM100_TMA_2SM_LOAD_MULTICASTES1B_vS1C_EENS_8epilogue10collective18CollectiveEpilogueINS1F_23Sm100TmaWarpSpecializedILi3ELi2ELi16ELb1ELb0EEEJNS5_IJSG_SG_SH_EEENS5_IJNST_ISG_SC_EENST_INS5_IJNSA_ILi16EEENSA_ILi2EEEEEENS5_IJSC_SH_EEEEEEEESJ_SK_SJ_SK_NS1F_6fusion15FusionCallbacksIS1J_NS1S_17LinearCombinationISJ_fSJ_fLNS_15FloatRoundStyleE2EEES1K_S1R_JEEENS4_5SM1004TMEM4LOAD26SM100_TMEM_LOAD_32dp32b16xENS4_13SM90_TMA_LOADENS12_INS13_ILi2ELi4ELi3EEES16_NST_INS5_IJS17_S1M_EEENS5_IJS1M_SC_EEEEEEENS4_39AutoVectorizingCopyWithAssumedAlignmentILi128EEENS4_14SM90_TMA_STOREES27_S29_S29_EEEvvEEEEvNT_6ParamsE)
        .other          _ZN7cutlass13device_kernelINS_4gemm6kernel13GemmUniversalIN4cute5tupleIJiiiiEEENS1_10collective13CollectiveMmaINS1_35MainloopSm100TmaUmmaWarpSpecializedILi16ELi2ELi4ENS5_IJNS4_1CILi4EEENSA_ILi1EEESC_EEEEENS5_IJNSA_ILi128EEENSA_ILi64EEENSA_ILi32EEEEEENS_10tfloat32_tENS5_IJlSC_lEEESJ_SK_NS4_8TiledMMAINS4_8MMA_AtomIJNS4_23SM100_MMA_TF32_2x1SM_SSISJ_SJ_fLi128ELi64ELNS4_4UMMA5MajorE0ELSP_0ELNSO_7ScaleInE0ELSQ_0EEEEEENS4_6LayoutINS5_IJSC_SC_SC_EEENS5_IJNSA_ILi0EEESV_SV_EEEEENS5_IJNS4_10UnderscoreESY_SY_EEEEENS4_18SM100_TMA_2SM_LOADENS4_14ComposedLayoutINS4_7SwizzleILi3ELi4ELi3EEENS4_18smem_ptr_flag_bitsILi32EEENST_INS5_IJNSA_ILi8EEESH_EEENS5_IJSH_SC_EEEEEEEvNS4_8identityENS4_28SM100_TMA_2SM_LOAD_MULTICASTES1B_vS1C_EENS_8epilogue10collective18CollectiveEpilogueINS1F_23Sm100TmaWarpSpecializedILi3ELi2ELi16ELb1ELb0EEEJNS5_IJSG_SG_SH_EEENS5_IJNST_ISG_SC_EENST_INS5_IJNSA_ILi16EEENSA_ILi2EEEEEENS5_IJSC_SH_EEEEEEEESJ_SK_SJ_SK_NS1F_6fusion15FusionCallbacksIS1J_NS1S_17LinearCombinationISJ_fSJ_fLNS_15FloatRoundStyleE2EEES1K_S1R_JEEENS4_5SM1004TMEM4LOAD26SM100_TMEM_LOAD_32dp32b16xENS4_13SM90_TMA_LOADENS12_INS13_ILi2ELi4ELi3EEES16_NST_INS5_IJS17_S1M_EEENS5_IJS1M_SC_EEEEEEENS4_39AutoVectorizingCopyWithAssumedAlignmentILi128EEENS4_14SM90_TMA_STOREES27_S29_S29_EEEvvEEEEvNT_6ParamsE,@"STO_CUDA_ENTRY STV_DEFAULT"
_ZN7cutlass13device_kernelINS_4gemm6kernel13GemmUniversalIN4cute5tupleIJiiiiEEENS1_10collective13CollectiveMmaINS1_35MainloopSm100TmaUmmaWarpSpecializedILi16ELi2ELi4ENS5_IJNS4_1CILi4EEENSA_ILi1EEESC_EEEEENS5_IJNSA_ILi128EEENSA_ILi64EEENSA_ILi32EEEEEENS_10tfloat32_tENS5_IJlSC_lEEESJ_SK_NS4_8TiledMMAINS4_8MMA_AtomIJNS4_23SM100_MMA_TF32_2x1SM_SSISJ_SJ_fLi128ELi64ELNS4_4UMMA5MajorE0ELSP_0ELNSO_7ScaleInE0ELSQ_0EEEEEENS4_6LayoutINS5_IJSC_SC_SC_EEENS5_IJNSA_ILi0EEESV_SV_EEEEENS5_IJNS4_10UnderscoreESY_SY_EEEEENS4_18SM100_TMA_2SM_LOADENS4_14ComposedLayoutINS4_7SwizzleILi3ELi4ELi3EEENS4_18smem_ptr_flag_bitsILi32EEENST_INS5_IJNSA_ILi8EEESH_EEENS5_IJSH_SC_EEEEEEEvNS4_8identityENS4_28SM100_TMA_2SM_LOAD_MULTICASTES1B_vS1C_EENS_8epilogue10collective18CollectiveEpilogueINS1F_23Sm100TmaWarpSpecializedILi3ELi2ELi16ELb1ELb0EEEJNS5_IJSG_SG_SH_EEENS5_IJNST_ISG_SC_EENST_INS5_IJNSA_ILi16EEENSA_ILi2EEEEEENS5_IJSC_SH_EEEEEEEESJ_SK_SJ_SK_NS1F_6fusion15FusionCallbacksIS1J_NS1S_17LinearCombinationISJ_fSJ_fLNS_15FloatRoundStyleE2EEES1K_S1R_JEEENS4_5SM1004TMEM4LOAD26SM100_TMEM_LOAD_32dp32b16xENS4_13SM90_TMA_LOADENS12_INS13_ILi2ELi4ELi3EEES16_NST_INS5_IJS17_S1M_EEENS5_IJS1M_SC_EEEEEEENS4_39AutoVectorizingCopyWithAssumedAlignmentILi128EEENS4_14SM90_TMA_STOREES27_S29_S29_EEEvvEEEEvNT_6ParamsE:
[----:B------:R-:W1:Y:S01]  /*0000*/  LDC R1, c[0x0][0x37c] ;  /* 0x0000df00ff017b82 */ /* 0x000e620000000800 */
[----:B------:R-:W2:Y:S01]  /*0010*/  S2R R62, SR_TID.X ;  /* 0x00000000003e7919 */ /* 0x000ea20000002100 */
[----:B------:R-:W3:Y:S06]  /*0020*/  LDCU.64 UR8, c[0x0][0x890] ;  /* 0x00011200ff0877ac */ /* 0x000eec0008000a00 */
[----:B------:R-:W4:Y:S01]  /*0030*/  S2UR UR4, SR_CgaCtaId ;  /* 0x00000000000479c3 */ /* 0x000f220000008800 */
[----:B------:R-:W-:Y:S02]  /*0040*/  PRMT R56, RZ, 0x7610, R56 ;  /* 0x00007610ff387816 */ /* 0x000fe40000000038 */
[----:B------:R-:W-:Y:S01]  /*0050*/  ELECT P1, URZ, PT ;  /* 0x0000000000ff782f */ /* 0x000fe20003820000 */
[----:B---3--:R-:W-:-:S04]  /*0060*/  UISETP.NE.U32.AND UP0, UPT, UR8, URZ, UPT ;  /* 0x000000ff0800728c */ /* 0x008fc8000bf05070 */
[----:B------:R-:W-:Y:S02]  /*0070*/  UISETP.NE.AND.EX UP0, UPT, UR9, URZ, UPT, UP0 ;  /* 0x000000ff0900728c */ /* 0x000fe4000bf05300 */
[----:B----4-:R-:W-:Y:S02]  /*0080*/  ULOP3.LUT UR46, UR4, 0x1, URZ, 0xc0, !UPT ;  /* 0x00000001042e7892 */ /* 0x010fe4000f8ec0ff */
[----:B------:R-:W-:Y:S01]  /*0090*/  ULOP3.LUT UR45, UR4, 0x1, URZ, 0x3c, !UPT ;  /* 0x00000001042d7892 */ /* 0x000fe2000f8e3cff */
[----:B--2---:R-:W-:-:S05]  /*00a0*/  SHF.R.U32.HI R57, RZ, 0x5, R62 ;  /* 0x00000005ff397819 */ /* 0x004fca000001163e */
[----:B------:R-:W2:Y:S02]  /*00b0*/  SHFL.IDX PT, R0, R57, RZ, 0x1f ;  /* 0x00001fff39007589 */ /* 0x000ea400000e0000 */
[----:B--2---:R-:W-:Y:S01]  /*00c0*/  R2UR UR20, R0 ;  /* 0x00000000001472ca */ /* 0x004fe200000e0000 */
[----:B-1----:R-:W-:-:S14]  /*00d0*/  BRA.U UP0, `(.L_x_0) ;  /* 0x0000000100307547 */ /* 0x002fdc000b800000 */
[----:B------:R-:W1:Y:S02]  /*00e0*/  LDCU.64 UR4, c[0x0][0x888] ;  /* 0x00011100ff0477ac */ /* 0x000e640008000a00 */
[----:B-1----:R-:W-:-:S04]  /*00f0*/  UISETP.NE.U32.AND UP0, UPT, UR4, URZ, UPT ;  /* 0x000000ff0400728c */ /* 0x002fc8000bf05070 */
[----:B------:R-:W-:-:S09]  /*0100*/  UISETP.NE.AND.EX UP0, UPT, UR5, URZ, UPT, UP0 ;  /* 0x000000ff0500728c */ /* 0x000fd2000bf05300 */
[----:B------:R-:W-:Y:S05]  /*0110*/  BRA.U !UP0, `(.L_x_1) ;  /* 0x0000000108147547 */ /* 0x000fea000b800000 */
[----:B------:R-:W1:Y:S01]  /*0120*/  LDC.64 R2, c[0x0][0x888] ;  /* 0x00022200ff027b82 */ /* 0x000e620000000a00 */
[----:B------:R-:W1:Y:S02]  /*0130*/  LDCU.64 UR4, c[0x0][0x358] ;  /* 0x00006b00ff0477ac */ /* 0x000e640008000a00 */
[----:B-1----:R1:W5:Y:S01]  /*0140*/  LDG.E R27, desc[UR4][R2.64] ;  /* 0x00000004021b7981 */ /* 0x002362000c1e1900 */
[----:B------:R-:W-:Y:S01]  /*0150*/  HFMA2 R56, -RZ, RZ, 0, 5.9604644775390625e-08 ;  /* 0x00000001ff387431 */ /* 0x000fe200000001ff */
[----:B------:R-:W-:Y:S05]  /*0160*/  BRA `(.L_x_0) ;  /* 0x00000000000c7947 */ /* 0x000fea0003800000 */
.L_x_1:
[----:B------:R-:W1:Y:S01]  /*0170*/  LDCU UR4, c[0x0][0x880] ;  /* 0x00011000ff0477ac */ /* 0x000e620008000800 */
[----:B------:R-:W-:Y:S01]  /*0180*/  HFMA2 R56, -RZ, RZ, 0, 5.9604644775390625e-08 ;  /* 0x00000001ff387431 */ /* 0x000fe200000001ff */
[----:B-1----:R-:W-:-:S07]  /*0190*/  MOV R27, UR4 ;  /* 0x00000004001b7c02 */ /* 0x002fce0008000f00 */
.L_x_0:
[----:B------:R-:W2:Y:S02]  /*01a0*/  LDCU.64 UR4, c[0x0][0x8b0] ;  /* 0x00011600ff0477ac */ /* 0x000ea40008000a00 */
[----:B--2---:R-:W-:-:S04]  /*01b0*/  UISETP.NE.U32.AND UP0, UPT, UR4, URZ, UPT ;  /* 0x000000ff0400728c */ /* 0x004fc8000bf05070 */
[----:B------:R-:W-:-:S09]  /*01c0*/  UISETP.NE.AND.EX UP0, UPT, UR5, URZ, UPT, UP0 ;  /* 0x000000ff0500728c */ /* 0x000fd2000bf05300 */
[----:B------:R-:W-:Y:S05]  /*01d0*/  BRA.U UP0, `(.L_x_2) ;  /* 0x0000000100287547 */ /* 0x000fea000b800000 */
[----:B------:R-:W2:Y:S02]  /*01e0*/  LDCU.64 UR4, c[0x0][0x8a8] ;  /* 0x00011500ff0477ac */ /* 0x000ea40008000a00 */
[----:B--2---:R-:W-:-:S04]  /*01f0*/  UISETP.NE.U32.AND UP0, UPT, UR4, URZ, UPT ;  /* 0x000000ff0400728c */ /* 0x004fc8000bf05070 */
[----:B------:R-:W-:-:S09]  /*0200*/  UISETP.NE.AND.EX UP0, UPT, UR5, URZ, UPT, UP0 ;  /* 0x000000ff0500728c */ /* 0x000fd2000bf05300 */
[----:B------:R-:W-:Y:S05]  /*0210*/  BRA.U !UP0, `(.L_x_3) ;  /* 0x0000000108107547 */ /* 0x000fea000b800000 */
[----:B------:R-:W2:Y:S01]  /*0220*/  LDC.64 R24, c[0x0][0x8a8] ;  /* 0x00022a00ff187b82 */ /* 0x000ea20000000a00 */
[----:B------:R-:W2:Y:S02]  /*0230*/  LDCU.64 UR4, c[0x0][0x358] ;  /* 0x00006b00ff0477ac */ /* 0x000ea40008000a00 */
[----:B--2---:R2:W5:Y:S01]  /*0240*/  LDG.E R24, desc[UR4][R24.64] ;  /* 0x0000000418187981 */ /* 0x004562000c1e1900 */
[----:B------:R-:W-:Y:S05]  /*0250*/  BRA `(.L_x_2) ;  /* 0x0000000000087947 */ /* 0x000fea0003800000 */
.L_x_3:
[----:B------:R-:W2:Y:S02]  /*0260*/  LDCU UR4, c[0x0][0x8a0] ;  /* 0x00011400ff0477ac */ /* 0x000ea40008000800 */
[----:B--2---:R-:W-:Y:S02]  /*0270*/  MOV R24, UR4 ;  /* 0x0000000400187c02 */ /* 0x004fe40008000f00 */
.L_x_2:
[----:B------:R-:W-:Y:S01]  /*0280*/  IMAD.U32 R0, RZ, RZ, UR20 ;  /* 0x00000014ff007e24 */ /* 0x000fe2000f8e00ff */
[----:B------:R-:W-:Y:S04]  /*0290*/  BSSY.RECONVERGENT B0, `(.L_x_4) ;  /* 0x000000c000007945 */ /* 0x000fe80003800200 */
[C---:B------:R-:W-:Y:S02]  /*02a0*/  ISETP.NE.OR P2, PT, R0.reuse, 0x1, !P1 ;  /* 0x000000010000780c */ /* 0x040fe40004f45670 */
[----:B------:R-:W-:-:S11]  /*02b0*/  ISETP.NE.OR P0, PT, R0, 0x3, !P1 ;  /* 0x000000030000780c */ /* 0x000fd60004f05670 */
[----:B------:R-:W-:Y:S05]  /*02c0*/  @P2 BRA `(.L_x_5) ;  /* 0x0000000000202947 */ /* 0x000fea0003800000 */
[----:B------:R-:W3:Y:S02]  /*02d0*/  LDCU.64 UR4, c[0x0][0x348] ;  /* 0x00006900ff0477ac */ /* 0x000ee40008000a00 */
[----:B---3--:R-:W-:Y:S02]  /*02e0*/  UIADD3 UR6, UP1, UPT, UR4, 0x80, URZ ;  /* 0x0000008004067890 */ /* 0x008fe4000ff3e0ff */
[----:B------:R-:W-:Y:S02]  /*02f0*/  UIADD3 UR4, UP0, UPT, UR4, 0x180, URZ ;  /* 0x0000018004047890 */ /* 0x000fe4000ff1e0ff */
[----:B------:R-:W-:Y:S02]  /*0300*/  UIADD3.X UR7, UPT, UPT, URZ, UR5, URZ, UP1, !UPT ;  /* 0x00000005ff077290 */ /* 0x000fe40008ffe4ff */
[----:B------:R-:W-:-:S07]  /*0310*/  UIADD3.X UR5, UPT, UPT, URZ, UR5, URZ, UP0, !UPT ;  /* 0x00000005ff057290 */ /* 0x000fce00087fe4ff */
[----:B------:R3:W-:Y:S02]  /*0320*/  UTMACCTL.PF [UR6] ;  /* 0x00000000060079b9 */ /* 0x0007e40008040000 */
[----:B------:R3:W-:Y:S02]  /*0330*/  UTMACCTL.PF [UR4] ;  /* 0x00000000040079b9 */ /* 0x0007e40008040000 */
[----:B---3--:R-:W-:Y:S01]  /*0340*/  NOP ;  /* 0x0000000000007918 */ /* 0x008fe20000000000 */
.L_x_5:
[----:B------:R-:W-:Y:S05]  /*0350*/  BSYNC.RECONVERGENT B0 ;  /* 0x0000000000007941 */ /* 0x000fea0003800200 */
.L_x_4:
[----:B------:R-:W-:Y:S04]  /*0360*/  BSSY.RECONVERGENT B0, `(.L_x_6) ;  /* 0x000000a000007945 */ /* 0x000fe80003800200 */
        /* <DEDUP_REMOVED lines=9> */
.L_x_7:
[----:B------:R-:W-:Y:S05]  /*0400*/  BSYNC.RECONVERGENT B0 ;  /* 0x0000000000007941 */ /* 0x000fea0003800200 */
.L_x_6:
[----:B------:R-:W3:Y:S01]  /*0410*/  LDCU.64 UR4, c[0x0][0x888] ;  /* 0x00011100ff0477ac */ /* 0x000ee20008000a00 */
[----:B------:R-:W-:Y:S02]  /*0420*/  UISETP.EQ.U32.AND UP2, UPT, UR8, URZ, UPT ;  /* 0x000000ff0800728c */ /* 0x000fe4000bf42070 */
[----:B------:R-:W-:Y:S02]  /*0430*/  UPLOP3.LUT UP4, UPT, UPT, UPT, UPT, 0x80, 0x8 ;  /* 0x000000000008789c */ /* 0x000fe40003f8f070 */
[----:B---3--:R-:W-:-:S04]  /*0440*/  UISETP.NE.U32.AND UP0, UPT, UR4, URZ, UPT ;  /* 0x000000ff0400728c */ /* 0x008fc8000bf05070 */
[----:B------:R-:W-:-:S04]  /*0450*/  UISETP.NE.AND.EX UP1, UPT, UR5, URZ, UPT, UP0 ;  /* 0x000000ff0500728c */ /* 0x000fc8000bf25300 */
[----:B------:R-:W-:-:S04]  /*0460*/  UISETP.EQ.OR.EX UP3, UPT, UR9, URZ, !UP1, UP2 ;  /* 0x000000ff0900728c */ /* 0x000fc8000cf62720 */
[----:B------:R-:W-:-:S06]  /*0470*/  UP2UR UR4, UPR, URZ, 0x8 ;  /* 0x00000008ff047883 */ /* 0x000fcc0008000000 */
[----:B------:R-:W-:Y:S01]  /*0480*/  MOV R59, UR4 ;  /* 0x00000004003b7c02 */ /* 0x000fe20008000f00 */
[----:B------:R-:W-:Y:S06]  /*0490*/  BRA.U !UP3, `(.L_x_8) ;  /* 0x000000010b207547 */ /* 0x000fec000b800000 */
[----:B------:R-:W-:Y:S01]  /*04a0*/  UISETP.NE.U32.AND UP2, UPT, UR8, URZ, UPT ;  /* 0x000000ff0800728c */ /* 0x000fe2000bf45070 */
[----:B-----5:R-:W-:Y:S01]  /*04b0*/  FSETP.NEU.AND P0, PT, R27, RZ, PT ;  /* 0x000000ff1b00720b */ /* 0x020fe20003f0d000 */
[----:B------:R-:W-:Y:S02]  /*04c0*/  USEL UR4, URZ, 0xffffffff, UP1 ;  /* 0xffffffffff047887 */ /* 0x000fe40008800000 */
[----:B------:R-:W-:-:S10]  /*04d0*/  UISETP.NE.AND.EX UP2, UPT, UR9, URZ, UPT, UP2 ;  /* 0x000000ff0900728c */ /* 0x000fd4000bf45320 */
[----:B------:R-:W-:Y:S01]  /*04e0*/  VOTEU.ANY UP0, P0 ;  /* 0x0000000000ff7886 */ /* 0x000fe20000000100 */
[----:B------:R-:W-:-:S04]  /*04f0*/  @!UP2 USEL UR4, URZ, 0xffffffff, UP0 ;  /* 0xffffffffff04a887 */ /* 0x000fc80008000000 */
[----:B------:R-:W-:-:S04]  /*0500*/  ULOP3.LUT UR4, UR4, 0x1, URZ, 0xc0, !UPT ;  /* 0x0000000104047892 */ /* 0x000fc8000f8ec0ff */
[----:B------:R-:W-:-:S11]  /*0510*/  UISETP.NE.U32.AND UP4, UPT, UR4, 0x1, UPT ;  /* 0x000000010400788c */ /* 0x000fd6000bf85070 */
.L_x_8:
[----:B------:R-:W3:Y:S01]  /*0520*/  SHFL.IDX PT, R0, R57, RZ, 0x1f ;  /* 0x00001fff39007589 */ /* 0x000ee200000e0000 */
[----:B------:R-:W-:-:S04]  /*0530*/  UISETP.NE.AND UP0, UPT, UR20, 0x2, UPT ;  /* 0x000000021400788c */ /* 0x000fc8000bf05270 */
[----:B------:R-:W-:Y:S02]  /*0540*/  UISETP.EQ.AND UP2, UPT, UR46, URZ, !UP0 ;  /* 0x000000ff2e00728c */ /* 0x000fe4000c742270 */
[----:B------:R-:W-:-:S04]  /*0550*/  USEL UR43, URZ, 0x1, UP0 ;  /* 0x00000001ff2b7887 */ /* 0x000fc80008000000 */
[----:B------:R-:W-:Y:S02]  /*0560*/  PLOP3.LUT P3, PT, P1, PT, UP2, 0x80, 0x8 ;  /* 0x000000000008781c */ /* 0x000fe40000f6f028 */
[----:B---3--:R-:W-:-:S13]  /*0570*/  ISETP.NE.AND P0, PT, R0, RZ, PT ;  /* 0x000000ff0000720c */ /* 0x008fda0003f05270 */
[----:B------:R-:W-:Y:S05]  /*0580*/  @P0 BRA `(.L_x_9) ;  /* 0x0000000000c40947 */ /* 0x000fea0003800000 */
[----:B------:R-:W-:Y:S01]  /*0590*/  ELECT P0, URZ, PT ;  /* 0x0000000000ff782f */ /* 0x000fe20003800000 */
[----:B------:R-:W-:-:S12]  /*05a0*/  BSSY.RECONVERGENT B0, `(.L_x_9) ;  /* 0x000002f000007945 */ /* 0x000fd80003800200 */
[----:B------:R-:W-:Y:S05]  /*05b0*/  @!P0 BRA `(.L_x_10) ;  /* 0x0000000000b48947 */ /* 0x000fea0003800000 */
[----:B------:R-:W3:Y:S01]  /*05c0*/  S2UR UR5, SR_CgaCtaId ;  /* 0x00000000000579c3 */ /* 0x000ee20000008800 */
[----:B------:R-:W-:Y:S01]  /*05d0*/  UMOV UR4, 0x400 ;  /* 0x0000040000047882 */ /* 0x000fe20000000000 */
[----:B------:R-:W-:Y:S01]  /*05e0*/  UMOV UR8, 0x1 ;  /* 0x0000000100087882 */ /* 0x000fe20000000000 */
[----:B------:R-:W-:Y:S01]  /*05f0*/  UMOV UR6, 0x2 ;  /* 0x0000000200067882 */ /* 0x000fe20000000000 */
[----:B------:R-:W-:-:S04]  /*0600*/  UIADD3 UR8, UPT, UPT, -UR8, 0x100000, URZ ;  /* 0x0010000008087890 */ /* 0x000fc8000fffe1ff */
[----:B------:R-:W-:Y:S02]  /*0610*/  USHF.L.U32 UR9, UR8, 0xb, URZ ;  /* 0x0000000b08097899 */ /* 0x000fe400080006ff */
[----:B------:R-:W-:Y:S02]  /*0620*/  USHF.L.U32 UR8, UR8, 0x1, URZ ;  /* 0x0000000108087899 */ /* 0x000fe400080006ff */
[----:B------:R-:W-:-:S04]  /*0630*/  UIADD3 UR6, UPT, UPT, -UR6, 0x100000, URZ ;  /* 0x0010000006067890 */ /* 0x000fc8000fffe1ff */
[----:B------:R-:W-:Y:S02]  /*0640*/  USHF.L.U32 UR7, UR6, 0xb, URZ ;  /* 0x0000000b06077899 */ /* 0x000fe400080006ff */
[----:B------:R-:W-:Y:S02]  /*0650*/  USHF.L.U32 UR6, UR6, 0x1, URZ ;  /* 0x0000000106067899 */ /* 0x000fe400080006ff */
[----:B---3--:R-:W-:Y:S01]  /*0660*/  ULEA UR4, UR5, UR4, 0x18 ;  /* 0x0000000405047291 */ /* 0x008fe2000f8ec0ff */
[----:B------:R-:W3:Y:S11]  /*0670*/  FENCE.VIEW.ASYNC.S ;  /* 0x00000000000073c6 */ /* 0x000ef60000000000 */
[----:B---3--:R3:W4:Y:S01]  /*0680*/  SYNCS.EXCH.64 URZ, [UR4], UR8 ;  /* 0x0000000804ff75b2 */ /* 0x0087220008000100 */
[----:B------:R3:W1:Y:S01]  /*0690*/  SYNCS.EXCH.64 URZ, [UR4+0x80], UR6 ;  /* 0x0000800604ff75b2 */ /* 0x0006620008000100 */
        /* <DEDUP_REMOVED lines=29> */
[----:B------:R3:W1:Y:S02]  /*0870*/  SYNCS.EXCH.64 URZ, [UR4+0xf8], UR6 ;  /* 0x0000f80604ff75b2 */ /* 0x0006640008000100 */
[----:B---34-:R-:W-:Y:S01]  /*0880*/  NOP ;  /* 0x0000000000007918 */ /* 0x018fe20000000000 */
.L_x_10:
[----:B------:R-:W-:Y:S05]  /*0890*/  BSYNC.RECONVERGENT B0 ;  /* 0x0000000000007941 */ /* 0x000fea0003800200 */
.L_x_9:
[----:B------:R-:W3:Y:S01]  /*08a0*/  SHFL.IDX PT, R0, R57, RZ, 0x1f ;  /* 0x00001fff39007589 */ /* 0x000ee200000e0000 */
[----:B------:R-:W-:Y:S01]  /*08b0*/  NOP ;  /* 0x0000000000007918 */ /* 0x000fe20000000000 */
[----:B---3--:R-:W-:-:S13]  /*08c0*/  ISETP.NE.AND P0, PT, R0, 0x1, PT ;  /* 0x000000010000780c */ /* 0x008fda0003f05270 */
[----:B------:R-:W-:Y:S05]  /*08d0*/  @P0 BRA `(.L_x_11) ;  /* 0x0000000000500947 */ /* 0x000fea0003800000 */
        /* <DEDUP_REMOVED lines=9> */
[----:B------:R-:W-:Y:S01]  /*0970*/  USHF.L.U32 UR6, UR6, 0x1, URZ ;  /* 0x0000000106067899 */ /* 0x000fe200080006ff */
[----:B------:R-:W-:Y:S01]  /*0980*/  ELECT P0, URZ, PT ;  /* 0x0000000000ff782f */ /* 0x000fe20003800000 */
[----:B---3--:R-:W-:Y:S01]  /*0990*/  ULEA UR4, UR5, UR4, 0x18 ;  /* 0x0000000405047291 */ /* 0x008fe2000f8ec0ff */
[----:B------:R-:W3:Y:S11]  /*09a0*/  FENCE.VIEW.ASYNC.S ;  /* 0x00000000000073c6 */ /* 0x000ef60000000000 */
[----:B---3--:R3:W4:Y:S01]  /*09b0*/  SYNCS.EXCH.64 URZ, [UR4+0x100], UR8 ;  /* 0x0001000804ff75b2 */ /* 0x0087220008000100 */
[----:B------:R3:W1:Y:S01]  /*09c0*/  SYNCS.EXCH.64 URZ, [UR4+0x118], UR6 ;  /* 0x0001180604ff75b2 */ /* 0x0006620008000100 */
[----:B------:R3:W1:Y:S01]  /*09d0*/  SYNCS.EXCH.64 URZ, [UR4+0x108], UR8 ;  /* 0x0001080804ff75b2 */ /* 0x0006620008000100 */
[----:B------:R3:W1:Y:S01]  /*09e0*/  SYNCS.EXCH.64 URZ, [UR4+0x120], UR6 ;  /* 0x0001200604ff75b2 */ /* 0x0006620008000100 */
[----:B------:R3:W1:Y:S01]  /*09f0*/  SYNCS.EXCH.64 URZ, [UR4+0x110], UR8 ;  /* 0x0001100804ff75b2 */ /* 0x0006620008000100 */
[----:B------:R3:W1:Y:S01]  /*0a00*/  SYNCS.EXCH.64 URZ, [UR4+0x128], UR6 ;  /* 0x0001280604ff75b2 */ /* 0x0006620008000100 */
[----:B------:R-:W-:Y:S01]  /*0a10*/  NOP ;  /* 0x0000000000007918 */ /* 0x000fe20000000000 */
.L_x_11:
[----:B------:R-:W2:Y:S01]  /*0a20*/  SHFL.IDX PT, R0, R57, RZ, 0x1f ;  /* 0x00001fff39007589 */ /* 0x000ea200000e0000 */
[----:B------:R-:W-:Y:S01]  /*0a30*/  NOP ;  /* 0x0000000000007918 */ /* 0x000fe20000000000 */
[----:B--2---:R-:W-:-:S13]  /*0a40*/  ISETP.NE.AND P0, PT, R0, 0x3, PT ;  /* 0x000000030000780c */ /* 0x004fda0003f05270 */
[----:B------:R-:W-:Y:S05]  /*0a50*/  @P0 BRA `(.L_x_12) ;  /* 0x0000000000300947 */ /* 0x000fea0003800000 */
[----:B------:R-:W2:Y:S01]  /*0a60*/  S2UR UR5, SR_CgaCtaId ;  /* 0x00000000000579c3 */ /* 0x000ea20000008800 */
[----:B---3--:R-:W-:Y:S01]  /*0a70*/  UMOV UR6, 0x400 ;  /* 0x0000040000067882 */ /* 0x008fe20000000000 */
[----:B------:R-:W-:Y:S01]  /*0a80*/  UMOV UR4, 0x20 ;  /* 0x0000002000047882 */ /* 0x000fe20000000000 */
[----:B------:R-:W-:Y:S01]  /*0a90*/  ELECT P0, URZ, PT ;  /* 0x0000000000ff782f */ /* 0x000fe20003800000 */
[----:B--2---:R-:W-:Y:S02]  /*0aa0*/  ULEA UR6, UR5, UR6, 0x18 ;  /* 0x0000000605067291 */ /* 0x004fe4000f8ec0ff */
[----:B------:R-:W-:-:S04]  /*0ab0*/  UIADD3 UR4, UPT, UPT, -UR4, 0x100000, URZ ;  /* 0x0010000004047890 */ /* 0x000fc8000fffe1ff */
[----:B------:R-:W-:Y:S02]  /*0ac0*/  USHF.L.U32 UR5, UR4, 0xb, URZ ;  /* 0x0000000b04057899 */ /* 0x000fe400080006ff */
[----:B------:R-:W-:Y:S01]  /*0ad0*/  USHF.L.U32 UR4, UR4, 0x1, URZ ;  /* 0x0000000104047899 */ /* 0x000fe200080006ff */
[----:B------:R-:W2:Y:S11]  /*0ae0*/  FENCE.VIEW.ASYNC.S ;  /* 0x00000000000073c6 */ /* 0x000eb60000000000 */
[----:B--2---:R2:W3:Y:S01]  /*0af0*/  SYNCS.EXCH.64 URZ, [UR6+0x130], UR4 ;  /* 0x0001300406ff75b2 */ /* 0x0044e20008000100 */
[----:B------:R2:W1:Y:S01]  /*0b00*/  SYNCS.EXCH.64 URZ, [UR6+0x138], UR4 ;  /* 0x0001380406ff75b2 */ /* 0x0004620008000100 */
[----:B------:R-:W-:Y:S01]  /*0b10*/  NOP ;  /* 0x0000000000007918 */ /* 0x000fe20000000000 */
.L_x_12:
[----:B------:R-:W4:Y:S01]  /*0b20*/  SHFL.IDX PT, R0, R57, RZ, 0x1f ;  /* 0x00001fff39007589 */ /* 0x000f2200000e0000 */
[----:B------:R-:W-:Y:S01]  /*0b30*/  NOP ;  /* 0x0000000000007918 */ /* 0x000fe20000000000 */
[----:B----4-:R-:W-:-:S13]  /*0b40*/  ISETP.NE.AND P0, PT, R0, 0x4, PT ;  /* 0x000000040000780c */ /* 0x010fda0003f05270 */
[----:B------:R-:W-:Y:S05]  /*0b50*/  @P0 BRA `(.L_x_13) ;  /* 0x00000000004c0947 */ /* 0x000fea0003800000 */
[----:B--2---:R-:W2:Y:S01]  /*0b60*/  S2UR UR5, SR_CgaCtaId ;  /* 0x00000000000579c3 */ /* 0x004ea20000008800 */
[----:B---3--:R-:W-:Y:S01]  /*0b70*/  UMOV UR4, 0x3a0 ;  /* 0x000003a000047882 */ /* 0x008fe20000000000 */
[----:B------:R-:W-:Y:S01]  /*0b80*/  UMOV UR6, 0x400 ;  /* 0x0000040000067882 */ /* 0x000fe20000000000 */
[----:B------:R-:W-:Y:S01]  /*0b90*/  USEL UR4, UR4, 0x320, UP4 ;  /* 0x0000032004047887 */ /* 0x000fe2000a000000 */
[----:B------:R-:W-:Y:S01]  /*0ba0*/  UMOV UR8, 0x1 ;  /* 0x0000000100087882 */ /* 0x000fe20000000000 */
[----:B------:R-:W-:Y:S01]  /*0bb0*/  ELECT P0, URZ, PT ;  /* 0x0000000000ff782f */ /* 0x000fe20003800000 */
[----:B------:R-:W-:-:S04]  /*0bc0*/  UIADD3 UR8, UPT, UPT, -UR8, 0x100000, URZ ;  /* 0x0010000008087890 */ /* 0x000fc8000fffe1ff */
[----:B------:R-:W-:Y:S02]  /*0bd0*/  USHF.L.U32 UR9, UR8, 0xb, URZ ;  /* 0x0000000b08097899 */ /* 0x000fe400080006ff */
[----:B------:R-:W-:Y:S02]  /*0be0*/  USHF.L.U32 UR8, UR8, 0x1, URZ ;  /* 0x0000000108087899 */ /* 0x000fe400080006ff */
[----:B--2---:R-:W-:Y:S02]  /*0bf0*/  ULEA UR6, UR5, UR6, 0x18 ;  /* 0x0000000605067291 */ /* 0x004fe4000f8ec0ff */
[----:B------:R-:W-:-:S04]  /*0c00*/  UIADD3 UR4, UPT, UPT, -UR4, 0x100000, URZ ;  /* 0x0010000004047890 */ /* 0x000fc8000fffe1ff */
[----:B------:R-:W-:Y:S02]  /*0c10*/  USHF.L.U32 UR5, UR4, 0xb, URZ ;  /* 0x0000000b04057899 */ /* 0x000fe400080006ff */
[----:B------:R-:W-:Y:S01]  /*0c20*/  USHF.L.U32 UR4, UR4, 0x1, URZ ;  /* 0x0000000104047899 */ /* 0x000fe200080006ff */
[----:B------:R-:W2:Y:S03]  /*0c30*/  FENCE.VIEW.ASYNC.S ;  /* 0x00000000000073c6 */ /* 0x000ea60000000000 */
[----:B--2---:R4:W2:Y:S08]  /*0c40*/  SYNCS.EXCH.64 URZ, [UR6+0x140], UR8 ;  /* 0x0001400806ff75b2 */ /* 0x0048b00008000100 */
[----:B------:R4:W3:Y:S01]  /*0c50*/  SYNCS.EXCH.64 URZ, [UR6+0x150], UR4 ;  /* 0x0001500406ff75b2 */ /* 0x0008e20008000100 */
[----:B------:R4:W1:Y:S01]  /*0c60*/  SYNCS.EXCH.64 URZ, [UR6+0x148], UR8 ;  /* 0x0001480806ff75b2 */ /* 0x0008620008000100 */
[----:B------:R4:W1:Y:S02]  /*0c70*/  SYNCS.EXCH.64 URZ, [UR6+0x158], UR4 ;  /* 0x0001580406ff75b2 */ /* 0x0008640008000100 */
[----:B----4-:R-:W-:Y:S01]  /*0c80*/  NOP ;  /* 0x0000000000007918 */ /* 0x010fe20000000000 */
.L_x_13:
[----:B------:R-:W4:Y:S01]  /*0c90*/  SHFL.IDX PT, R0, R57, RZ, 0x1f ;  /* 0x00001fff39007589 */ /* 0x000f2200000e0000 */
[----:B------:R-:W-:Y:S01]  /*0ca0*/  NOP ;  /* 0x0000000000007918 */ /* 0x000fe20000000000 */
[----:B----4-:R-:W-:-:S13]  /*0cb0*/  ISETP.NE.AND P0, PT, R0, 0x5, PT ;  /* 0x000000050000780c */ /* 0x010fda0003f05270 */
[----:B------:R-:W-:Y:S05]  /*0cc0*/  @P0 BRA `(.L_x_14) ;  /* 0x0000000000580947 */ /* 0x000fea0003800000 */
[----:B--2---:R-:W2:Y:S01]  /*0cd0*/  S2UR UR5, SR_CgaCtaId ;  /* 0x00000000000579c3 */ /* 0x004ea20000008800 */
[----:B---3--:R-:W-:Y:S01]  /*0ce0*/  UMOV UR4, 0x400 ;  /* 0x0000040000047882 */ /* 0x008fe20000000000 */
        /* <DEDUP_REMOVED lines=9> */
[----:B--2---:R-:W-:Y:S01]  /*0d80*/  ULEA UR4, UR5, UR4, 0x18 ;  /* 0x0000000405047291 */ /* 0x004fe2000f8ec0ff */
[----:B------:R-:W2:Y:S11]  /*0d90*/  FENCE.VIEW.ASYNC.S ;  /* 0x00000000000073c6 */ /* 0x000eb60000000000 */
[----:B--2---:R4:W2:Y:S01]  /*0da0*/  SYNCS.EXCH.64 URZ, [UR4+0x160], UR6 ;  /* 0x0001600604ff75b2 */ /* 0x0048a20008000100 */
[----:B------:R4:W3:Y:S01]  /*0db0*/  SYNCS.EXCH.64 URZ, [UR4+0x180], UR8 ;  /* 0x0001800804ff75b2 */ /* 0x0008e20008000100 */
[----:B------:R4:W1:Y:S01]  /*0dc0*/  SYNCS.EXCH.64 URZ, [UR4+0x168], UR6 ;  /* 0x0001680604ff75b2 */ /* 0x0008620008000100 */
[----:B------:R4:W1:Y:S01]  /*0dd0*/  SYNCS.EXCH.64 URZ, [UR4+0x188], UR8 ;  /* 0x0001880804ff75b2 */ /* 0x0008620008000100 */
[----:B------:R4:W1:Y:S01]  /*0de0*/  SYNCS.EXCH.64 URZ, [UR4+0x170], UR6 ;  /* 0x0001700604ff75b2 */ /* 0x0008620008000100 */
[----:B------:R4:W1:Y:S01]  /*0df0*/  SYNCS.EXCH.64 URZ, [UR4+0x190], UR8 ;  /* 0x0001900804ff75b2 */ /* 0x0008620008000100 */
[----:B------:R4:W1:Y:S01]  /*0e00*/  SYNCS.EXCH.64 URZ, [UR4+0x178], UR6 ;  /* 0x0001780604ff75b2 */ /* 0x0008620008000100 */
[----:B------:R4:W1:Y:S02]  /*0e10*/  SYNCS.EXCH.64 URZ, [UR4+0x198], UR8 ;  /* 0x0001980804ff75b2 */ /* 0x0008640008000100 */
[----:B----4-:R-:W-:Y:S01]  /*0e20*/  NOP ;  /* 0x0000000000007918 */ /* 0x010fe20000000000 */
.L_x_14:
[----:B------:R-:W4:Y:S01]  /*0e30*/  SHFL.IDX PT, R0, R57, RZ, 0x1f ;  /* 0x00001fff39007589 */ /* 0x000f2200000e0000 */
[----:B------:R-:W-:Y:S01]  /*0e40*/  ISETP.NE.OR P1, PT, RZ, UR20, !P1 ;  /* 0x00000014ff007c0c */ /* 0x000fe2000cf25670 */
[----:B------:R-:W-:Y:S01]  /*0e50*/  NOP ;  /* 0x0000000000007918 */ /* 0x000fe20000000000 */
[----:B----4-:R-:W-:-:S13]  /*0e60*/  ISETP.NE.AND P0, PT, R0, 0x3, PT ;  /* 0x000000030000780c */ /* 0x010fda0003f05270 */
[----:B------:R-:W-:Y:S05]  /*0e70*/  @P0 BRA `(.L_x_15) ;  /* 0x0000000000380947 */ /* 0x000fea0003800000 */
[----:B--2---:R-:W2:Y:S01]  /*0e80*/  S2UR UR5, SR_CgaCtaId ;  /* 0x00000000000579c3 */ /* 0x004ea20000008800 */
[----:B---3--:R-:W-:Y:S01]  /*0e90*/  UMOV UR4, 0x400 ;  /* 0x0000040000047882 */ /* 0x008fe20000000000 */
[----:B------:R-:W-:Y:S01]  /*0ea0*/  UMOV UR6, 0x20 ;  /* 0x0000002000067882 */ /* 0x000fe20000000000 */
[----:B------:R-:W-:Y:S01]  /*0eb0*/  ELECT P0, URZ, PT ;  /* 0x0000000000ff782f */ /* 0x000fe20003800000 */
[----:B------:R-:W-:-:S04]  /*0ec0*/  UIADD3 UR6, UPT, UPT, -UR6, 0x100000, URZ ;  /* 0x0010000006067890 */ /* 0x000fc8000fffe1ff */
[----:B------:R-:W-:Y:S02]  /*0ed0*/  USHF.L.U32 UR7, UR6, 0xb, URZ ;  /* 0x0000000b06077899 */ /* 0x000fe400080006ff */
[----:B------:R-:W-:Y:S02]  /*0ee0*/  USHF.L.U32 UR6, UR6, 0x1, URZ ;  /* 0x0000000106067899 */ /* 0x000fe400080006ff */
[----:B--2---:R-:W-:Y:S01]  /*0ef0*/  ULEA UR4, UR5, UR4, 0x18 ;  /* 0x0000000405047291 */ /* 0x004fe2000f8ec0ff */
[----:B------:R-:W2:Y:S11]  /*0f00*/  FENCE.VIEW.ASYNC.S ;  /* 0x00000000000073c6 */ /* 0x000eb60000000000 */
[----:B--2---:R4:W2:Y:S01]  /*0f10*/  SYNCS.EXCH.64 URZ, [UR4+0x1a0], UR6 ;  /* 0x0001a00604ff75b2 */ /* 0x0048a20008000100 */
[----:B------:R4:W3:Y:S01]  /*0f20*/  SYNCS.EXCH.64 URZ, [UR4+0x1b0], UR6 ;  /* 0x0001b00604ff75b2 */ /* 0x0008e20008000100 */
[----:B------:R4:W1:Y:S01]  /*0f30*/  SYNCS.EXCH.64 URZ, [UR4+0x1a8], UR6 ;  /* 0x0001a80604ff75b2 */ /* 0x0008620008000100 */
[----:B------:R4:W1:Y:S02]  /*0f40*/  SYNCS.EXCH.64 URZ, [UR4+0x1b8], UR6 ;  /* 0x0001b80604ff75b2 */ /* 0x0008640008000100 */
[----:B----4-:R-:W-:Y:S01]  /*0f50*/  NOP ;  /* 0x0000000000007918 */ /* 0x010fe20000000000 */
.L_x_15:
[----:B---3--:R-:W3:Y:S01]  /*0f60*/  S2UR UR7, SR_CgaCtaId ;  /* 0x00000000000779c3 */ /* 0x008ee20000008800 */
[----:B------:R-:W-:Y:S01]  /*0f70*/  VOTEU.ALL UP0, P1 ;  /* 0x0000000000ff7886 */ /* 0x000fe20000800000 */
[----:B--2---:R-:W-:Y:S01]  /*0f80*/  UMOV UR4, 0x20 ;  /* 0x0000002000047882 */ /* 0x004fe20000000000 */
[----:B------:R-:W-:Y:S01]  /*0f90*/  NOP ;  /* 0x0000000000007918 */ /* 0x000fe20000000000 */
[----:B------:R-:W-:Y:S01]  /*0fa0*/  LOP3.LUT R0, R62, 0x1f, RZ, 0xc0, !PT ;  /* 0x0000001f3e007812 */ /* 0x000fe200078ec0ff */
[----:B------:R-:W-:Y:S01]  /*0fb0*/  UISETP.NE.AND UP5, UPT, UR20, URZ, UPT ;  /* 0x000000ff1400728c */ /* 0x000fe2000bfa5270 */
[----:B------:R-:W-:Y:S01]  /*0fc0*/  @!UP0 UMOV UR6, 0x400 ;  /* 0x0000040000068882 */ /* 0x000fe20000000000 */
[----:B------:R-:W-:-:S04]  /*0fd0*/  @!UP0 UIADD3 UR4, UPT, UPT, -UR4, 0x100000, URZ ;  /* 0x0010000004048890 */ /* 0x000fc8000fffe1ff */
[----:B------:R-:W-:Y:S02]  /*0fe0*/  @!UP0 USHF.L.U32 UR5, UR4, 0xb, URZ ;  /* 0x0000000b04058899 */ /* 0x000fe400080006ff */
[----:B------:R-:W-:Y:S02]  /*0ff0*/  @!UP0 USHF.L.U32 UR4, UR4, 0x1, URZ ;  /* 0x0000000104048899 */ /* 0x000fe400080006ff */
[----:B---3--:R-:W-:Y:S01]  /*1000*/  @!UP0 ULEA UR6, UR7, UR6, 0x18 ;  /* 0x0000000607068291 */ /* 0x008fe2000f8ec0ff */
[----:B------:R-:W2:Y:S01]  /*1010*/  LDCU UR7, c[0x0][0x36c] ;  /* 0x00006d80ff0777ac */ /* 0x000ea20008000800 */
[----:B------:R-:W-:Y:S01]  /*1020*/  VOTEU.ALL UP0, P1 ;  /* 0x0000000000ff7886 */ /* 0x000fe20000800000 */
[----:B------:R-:W3:Y:S09]  /*1030*/  FENCE.VIEW.ASYNC.S ;  /* 0x00000000000073c6 */ /* 0x000ef20000000000 */
[----:B---3--:R3:W4:Y:S01]  /*1040*/  @!UP0 SYNCS.EXCH.64 URZ, [UR6+0x1c0], UR4 ;  /* 0x0001c00406ff85b2 */ /* 0x0087220008000100 */
[----:B--2---:R-:W-:-:S09]  /*1050*/  UISETP.EQ.U32.AND UP6, UPT, UR7, 0x1, UPT ;  /* 0x000000010700788c */ /* 0x004fd2000bfc2070 */
[----:B---3--:R-:W-:Y:S05]  /*1060*/  BRA.U !UP6, `(.L_x_16) ;  /* 0x000000010e087547 */ /* 0x008fea000b800000 */
[----:B-1--4-:R-:W-:Y:S01]  /*1070*/  UCGABAR_ARV ;  /* 0x00000000000079c7 */ /* 0x012fe20008000000 */
[----:B------:R-:W-:Y:S05]  /*1080*/  BRA `(.L_x_17) ;  /* 0x0000000000047947 */ /* 0x000fea0003800000 */
.L_x_16:
[----:B-1--4-:R-:W-:Y:S01]  /*1090*/  NOP ;  /* 0x0000000000007918 */ /* 0x012fe20000000000 */
.L_x_17:
[----:B------:R-:W1:Y:S01]  /*10a0*/  S2UR UR22, SR_CTAID.X ;  /* 0x00000000001679c3 */ /* 0x000e620000002500 */
[----:B------:R-:W-:-:S05]  /*10b0*/  CS2R.32 R58, SR_CgaSize ;  /* 0x00000000003a7805 */ /* 0x000fca0000008a00 */
[----:B------:R-:W-:-:S05]  /*10c0*/  IMAD R58, R58, -0xa0, RZ ;  /* 0xffffff603a3a7824 */ /* 0x000fca00078e02ff */
[----:B------:R-:W-:-:S14]  /*10d0*/  R2UR UR5, R58 ;  /* 0x000000003a0572ca */ /* 0x000fdc00000e0000 */
[----:B------:R-:W2:Y:S01]  /*10e0*/  LDCU UR5, c[0x0][UR5+0x2b0] ;  /* 0x00005600050577ac */ /* 0x000ea20008000800 */
[----:B------:R-:W-:-:S05]  /*10f0*/  CS2R.32 R58, SR_CgaSize ;  /* 0x00000000003a7805 */ /* 0x000fca0000008a00 */
[----:B------:R-:W-:-:S05]  /*1100*/  IMAD R58, R58, -0xa0, RZ ;  /* 0xffffff603a3a7824 */ /* 0x000fca00078e02ff */
[----:B------:R-:W-:-:S14]  /*1110*/  R2UR UR4, R58 ;  /* 0x000000003a0472ca */ /* 0x000fdc00000e0000 */
[----:B------:R-:W3:Y:S01]  /*1120*/  LDCU UR4, c[0x0][UR4+0x2b4] ;  /* 0x00005680040477ac */ /* 0x000ee20008000800 */
[----:B------:R-:W4:Y:S01]  /*1130*/  S2UR UR33, SR_CTAID.Y ;  /* 0x00000000002179c3 */ /* 0x000f220000002600 */
[----:B------:R-:W-:-:S05]  /*1140*/  CS2R.32 R58, SR_CgaSize ;  /* 0x00000000003a7805 */ /* 0x000fca0000008a00 */
[----:B------:R-:W-:-:S05]  /*1150*/  IMAD R58, R58, -0xa0, RZ ;  /* 0xffffff603a3a7824 */ /* 0x000fca00078e02ff */
[----:B------:R-:W-:-:S14]  /*1160*/  R2UR UR7, R58 ;  /* 0x000000003a0772ca */ /* 0x000fdc00000e0000 */
[----:B------:R-:W3:Y:S01]  /*1170*/  LDCU UR7, c[0x0][UR7+0x2a4] ;  /* 0x00005480070777ac */ /* 0x000ee20008000800 */
[----:B------:R-:W-:Y:S01]  /*1180*/  UISETP.GT.U32.AND UP0, UPT, UR46, 0xffff, UPT ;  /* 0x0000ffff2e00788c */ /* 0x000fe2000bf04070 */
[----:B------:R-:W-:-:S05]  /*1190*/  CS2R.32 R58, SR_CgaSize ;  /* 0x00000000003a7805 */ /* 0x000fca0000008a00 */
[----:B------:R-:W-:-:S05]  /*11a0*/  IMAD R58, R58, -0xa0, RZ ;  /* 0xffffff603a3a7824 */ /* 0x000fca00078e02ff */
[----:B------:R-:W-:-:S14]  /*11b0*/  R2UR UR63, R58 ;  /* 0x000000003a3f72ca */ /* 0x000fdc00000e0000 */
[----:B------:R-:W3:Y:S01]  /*11c0*/  LDCU UR63, c[0x0][UR63+0x2a0] ;  /* 0x000054003f3f77ac */ /* 0x000ee20008000800 */
[----:B------:R-:W3:Y:S01]  /*11d0*/  S2UR UR8, SR_CgaCtaId ;  /* 0x00000000000879c3 */ /* 0x000ee20000008800 */
[----:B------:R-:W3:Y:S01]  /*11e0*/  LDCU UR21, c[0x0][0xb24] ;  /* 0x00016480ff1577ac */ /* 0x000ee20008000800 */
[----:B------:R-:W3:Y:S01]  /*11f0*/  LDCU UR42, c[0x0][0xb24] ;  /* 0x00016480ff2a77ac */ /* 0x000ee20008000800 */
[----:B-1----:R-:W-:Y:S01]  /*1200*/  I2FP.F32.U32 R3, UR22 ;  /* 0x0000001600037c45 */ /* 0x002fe20008201000 */
[----:B------:R-:W1:Y:S04]  /*1210*/  LDCU UR26, c[0x0][0xb30] ;  /* 0x00016600ff1a77ac */ /* 0x000e680008000800 */
[----:B--2---:R-:W-:Y:S01]  /*1220*/  FMUL R3, R3, UR5 ;  /* 0x0000000503037c20 */ /* 0x004fe20008400000 */
[----:B------:R-:W-:Y:S01]  /*1230*/  USEL UR5, UR46, 0xffff, !UP0 ;  /* 0x0000ffff2e057887 */ /* 0x000fe2000c000000 */
[----:B----4-:R-:W-:-:S04]  /*1240*/  I2FP.F32.U32 R2, UR33 ;  /* 0x0000002100027c45 */ /* 0x010fc80008201000 */
[----:B------:R-:W2:Y:S01]  /*1250*/  F2I.U32.TRUNC.NTZ R3, R3 ;  /* 0x0000000300037305 */ /* 0x000ea2000020f000 */
[----:B------:R-:W-:Y:S01]  /*1260*/  ULOP3.LUT UR24, UR5, 0xffff, URZ, 0xc0, !UPT ;  /* 0x0000ffff05187892 */ /* 0x000fe2000f8ec0ff */
[----:B---3--:R-:W-:Y:S01]  /*1270*/  FMUL R2, R2, UR4 ;  /* 0x0000000402027c20 */ /* 0x008fe20008400000 */
[----:B------:R-:W-:-:S05]  /*1280*/  USHF.L.U32 UR28, UR8, 0x8, URZ ;  /* 0x00000008081c7899 */ /* 0x000fca00080006ff */
[----:B------:R-:W3:Y:S01]  /*1290*/  F2I.U32.TRUNC.NTZ R2, R2 ;  /* 0x0000000200027305 */ /* 0x000ee2000020f000 */
[----:B--2---:R-:W-:Y:S02]  /*12a0*/  R2UR UR4, R3 ;  /* 0x00000000030472ca */ /* 0x004fe400000e0000 */
[----:B------:R-:W-:Y:S02]  /*12b0*/  PRMT R3, RZ, 0x7610, R3 ;  /* 0x00007610ff037816 */ /* 0x000fe40000000003 */
[----:B---3--:R-:W-:Y:S02]  /*12c0*/  R2UR UR6, R2 ;  /* 0x00000000020672ca */ /* 0x008fe400000e0000 */
[----:B------:R-:W-:-:S07]  /*12d0*/  PRMT R2, RZ, 0x7610, R2 ;  /* 0x00007610ff027816 */ /* 0x000fce0000000002 */
[----:B------:R-:W-:-:S04]  /*12e0*/  UIADD3 UR5, UPT, UPT, -UR4, URZ, URZ ;  /* 0x000000ff04057290 */ /* 0x000fc8000fffe1ff */
[----:B------:R-:W-:Y:S02]  /*12f0*/  UIMAD UR63, UR63, UR5, UR22 ;  /* 0x000000053f3f72a4 */ /* 0x000fe4000f8e0216 */
[----:B------:R-:W-:-:S04]  /*1300*/  UIADD3 UR4, UPT, UPT, -UR6, URZ, URZ ;  /* 0x000000ff06047290 */ /* 0x000fc8000fffe1ff */
[----:B------:R-:W-:-:S06]  /*1310*/  UIMAD UR4, UR7, UR4, UR33 ;  /* 0x00000004070472a4 */ /* 0x000fcc000f8e0221 */
[----:B------:R-:W-:Y:S01]  /*1320*/  IMAD.U32 R58, RZ, RZ, UR4 ;  /* 0x00000004ff3a7e24 */ /* 0x000fe2000f8e00ff */
[----:B-1----:R-:W-:Y:S06]  /*1330*/  BRA.U UP5, `(.L_x_18) ;  /* 0x0000000105407547 */ /* 0x002fec000b800000 */
[----:B------:R-:W-:Y:S01]  /*1340*/  R2UR UR4, R58 ;  /* 0x000000003a0472ca */ /* 0x000fe200000e0000 */
[----:B------:R-:W-:-:S12]  /*1350*/  ULOP3.LUT UR7, UR63, 0xfffffffe, URZ, 0xc0, !UPT ;  /* 0xfffffffe3f077892 */ /* 0x000fd8000f8ec0ff */
[----:B------:R-:W-:Y:S02]  /*1360*/  UISETP.NE.AND UP0, UPT, UR4, URZ, UPT ;  /* 0x000000ff0400728c */ /* 0x000fe4000bf05270 */
[----:B------:R-:W-:Y:S02]  /*1370*/  ULOP3.LUT UR4, UR63, 0x2, URZ, 0x3c, !UPT ;  /* 0x000000023f047892 */ /* 0x000fe4000f8e3cff */
[----:B------:R-:W-:Y:S02]  /*1380*/  UISETP.GT.U32.AND UP2, UPT, UR63, 0x1, UP0 ;  /* 0x000000013f00788c */ /* 0x000fe40008744070 */
[----:B------:R-:W-:Y:S02]  /*1390*/  UISETP.GT.U32.AND UP0, UPT, UR4, 0x1, UP0 ;  /* 0x000000010400788c */ /* 0x000fe40008704070 */
[----:B------:R-:W-:Y:S02]  /*13a0*/  USEL UR5, URZ, 0x2, UP2 ;  /* 0x00000002ff057887 */ /* 0x000fe40009000000 */
[----:B------:R-:W-:-:S02]  /*13b0*/  USEL UR6, URZ, 0x1, UP2 ;  /* 0x00000001ff067887 */ /* 0x000fc40009000000 */
[----:B------:R-:W-:Y:S02]  /*13c0*/  USEL UR4, URZ, 0x4, UP0 ;  /* 0x00000004ff047887 */ /* 0x000fe40008000000 */
[----:B------:R-:W-:Y:S02]  /*13d0*/  USEL UR8, URZ, 0x8, UP0 ;  /* 0x00000008ff087887 */ /* 0x000fe40008000000 */
[----:B------:R-:W-:-:S03]  /*13e0*/  UIADD3 UR4, UPT, UPT, UR4, UR5, UR6 ;  /* 0x0000000504047290 */ /* 0x000fc6000fffe006 */
[----:B------:R-:W-:Y:S01]  /*13f0*/  UMOV UR5, 0x3 ;  /* 0x0000000300057882 */ /* 0x000fe20000000000 */
[----:B------:R-:W-:Y:S02]  /*1400*/  UIADD3 UR4, UPT, UPT, UR4, UR8, URZ ;  /* 0x0000000804047290 */ /* 0x000fe4000fffe0ff */
[----:B------:R-:W-:-:S04]  /*1410*/  USHF.L.U32 UR5, UR5, UR7, URZ ;  /* 0x0000000705057299 */ /* 0x000fc800080006ff */
[----:B------:R-:W-:Y:S02]  /*1420*/  MOV R3, UR4 ;  /* 0x0000000400037c02 */ /* 0x000fe40008000f00 */
[----:B------:R-:W-:-:S07]  /*1430*/  IMAD.U32 R2, RZ, RZ, UR5 ;  /* 0x00000005ff027e24 */ /* 0x000fce000f8e00ff */
.L_x_18:
[----:B------:R-:W1:Y:S01]  /*1440*/  S2UR UR36, SR_CTAID.Z ;  /* 0x00000000002479c3 */ /* 0x000e620000002700 */
[----:B------:R-:W-:Y:S01]  /*1450*/  UISETP.GE.AND UP0, UPT, UR21, 0x1, UPT ;  /* 0x000000011500788c */ /* 0x000fe2000bf06270 */
[----:B------:R-:W-:Y:S01]  /*1460*/  UMOV UR27, 0x5 ;  /* 0x00000005001b7882 */ /* 0x000fe20000000000 */
[----:B------:R-:W-:-:S07]  /*1470*/  UMOV UR32, UR22 ;  /* 0x0000001600207c82 */ /* 0x000fce0008000000 */
[----:B------:R-:W-:Y:S05]  /*1480*/  BRA.U !UP0, `(.L_x_19) ;  /* 0x0000000108d47547 */ /* 0x000fea000b800000 */
[----:B------:R-:W2:Y:S01]  /*1490*/  LDCU.128 UR16, c[0x0][0xb10] ;  /* 0x00016200ff1077ac */ /* 0x000ea20008000c00 */
[----:B------:R-:W3:Y:S01]  /*14a0*/  LDCU UR13, c[0x0][0x370] ;  /* 0x00006e00ff0d77ac */ /* 0x000ee20008000800 */
[----:B------:R-:W4:Y:S01]  /*14b0*/  LDCU UR8, c[0x0][0x374] ;  /* 0x00006e80ff0877ac */ /* 0x000f220008000800 */
[----:B------:R-:W1:Y:S01]  /*14c0*/  LDCU UR23, c[0x0][0xb0c] ;  /* 0x00016180ff1777ac */ /* 0x000e620008000800 */
[----:B------:R-:W1:Y:S01]  /*14d0*/  LDCU UR25, c[0x0][0xb20] ;  /* 0x00016400ff1977ac */ /* 0x000e620008000800 */
[----:B--2---:R-:W-:Y:S01]  /*14e0*/  UIMAD.WIDE.U32 UR4, UR22, UR16, URZ ;  /* 0x00000010160472a5 */ /* 0x004fe2000f8e00ff */
[----:B------:R-:W2:Y:S01]  /*14f0*/  LDCU.64 UR14, c[0x0][0xb28] ;  /* 0x00016500ff0e77ac */ /* 0x000ea20008000a00 */
[----:B------:R-:W-:-:S05]  /*1500*/  UISETP.NE.AND UP3, UPT, UR18, 0x1, UPT ;  /* 0x000000011200788c */ /* 0x000fca000bf65270 */
[----:B------:R-:W-:Y:S01]  /*1510*/  UMOV UR4, UR5 ;  /* 0x0000000500047c82 */ /* 0x000fe20008000000 */
[----:B---3--:R-:W-:Y:S02]  /*1520*/  UIMAD.WIDE.U32 UR6, UR13, UR16, URZ ;  /* 0x000000100d0672a5 */ /* 0x008fe4000f8e00ff */
[----:B------:R-:W-:Y:S02]  /*1530*/  USHF.R.U32.HI UR9, URZ, UR17, UR4 ;  /* 0x00000011ff097299 */ /* 0x000fe40008011604 */
[----:B----4-:R-:W-:Y:S02]  /*1540*/  UIMAD.WIDE.U32 UR4, UR8, UR19, URZ ;  /* 0x00000013080472a5 */ /* 0x010fe4000f8e00ff */
[----:B-1----:R-:W-:Y:S01]  /*1550*/  UISETP.NE.AND UP0, UPT, UR23, 0x1, UPT ;  /* 0x000000011700788c */ /* 0x002fe2000bf05270 */
[----:B------:R-:W-:Y:S01]  /*1560*/  UMOV UR6, UR7 ;  /* 0x0000000700067c82 */ /* 0x000fe20008000000 */
[----:B------:R-:W-:-:S03]  /*1570*/  UISETP.NE.AND UP2, UPT, UR21, 0x1, UPT ;  /* 0x000000011500788c */ /* 0x000fc6000bf45270 */
[----:B------:R-:W-:Y:S01]  /*1580*/  UMOV UR4, UR5 ;  /* 0x0000000500047c82 */ /* 0x000fe20008000000 */
[----:B------:R-:W-:Y:S02]  /*1590*/  USEL UR12, UR22, UR9, !UP0 ;  /* 0x00000009160c7287 */ /* 0x000fe4000c000000 */
[----:B------:R-:W-:Y:S02]  /*15a0*/  @UP3 USHF.R.U32.HI UR8, URZ, UR25, UR4 ;  /* 0x00000019ff083299 */ /* 0x000fe40008011604 */
[----:B------:R-:W-:Y:S02]  /*15b0*/  UIADD3 UR32, UPT, UPT, -UR12, URZ, URZ ;  /* 0x000000ff0c207290 */ /* 0x000fe4000fffe1ff */
[----:B------:R-:W-:Y:S02]  /*15c0*/  @UP0 USHF.R.U32.HI UR13, URZ, UR17, UR6 ;  /* 0x00000011ff0d0299 */ /* 0x000fe40008011606 */
[----:B------:R-:W-:Y:S02]  /*15d0*/  UIMAD.WIDE.U32 UR6, UR33, UR19, URZ ;  /* 0x00000013210672a5 */ /* 0x000fe4000f8e00ff */
[----:B--2---:R-:W-:-:S02]  /*15e0*/  UIMAD.WIDE.U32 UR4, UR8, UR14, URZ ;  /* 0x0000000e080472a5 */ /* 0x004fc4000f8e00ff */
[----:B------:R-:W-:Y:S02]  /*15f0*/  UIMAD.WIDE.U32 UR10, UR13, UR14, URZ ;  /* 0x0000000e0d0a72a5 */ /* 0x000fe4000f8e00ff */
[----:B------:R-:W-:Y:S01]  /*1600*/  UIMAD UR32, UR23, UR32, UR22 ;  /* 0x00000020172072a4 */ /* 0x000fe2000f8e0216 */
[----:B------:R-:W-:Y:S02]  /*1610*/  UMOV UR6, UR7 ;  /* 0x0000000700067c82 */ /* 0x000fe40008000000 */
[----:B------:R-:W-:Y:S01]  /*1620*/  UMOV UR4, UR5 ;  /* 0x0000000500047c82 */ /* 0x000fe20008000000 */
[----:B------:R-:W-:Y:S02]  /*1630*/  USHF.R.U32.HI UR6, URZ, UR25, UR6 ;  /* 0x00000019ff067299 */ /* 0x000fe40008011606 */
[----:B------:R-:W-:Y:S01]  /*1640*/  @UP2 USHF.R.U32.HI UR8, URZ, UR15, UR4 ;  /* 0x0000000fff082299 */ /* 0x000fe20008011604 */
[----:B------:R-:W-:Y:S01]  /*1650*/  UMOV UR5, UR11 ;  /* 0x0000000b00057c82 */ /* 0x000fe20008000000 */
[----:B------:R-:W-:-:S02]  /*1660*/  USEL UR4, UR33, UR6, !UP3 ;  /* 0x0000000621047287 */ /* 0x000fc4000d800000 */
[----:B------:R-:W-:Y:S02]  /*1670*/  @UP2 USHF.R.U32.HI UR13, URZ, UR15, UR5 ;  /* 0x0000000fff0d2299 */ /* 0x000fe40008011605 */
[----:B------:R-:W-:Y:S02]  /*1680*/  UIMAD UR5, UR8, UR21, URZ ;  /* 0x00000015080572a4 */ /* 0x000fe4000f8e02ff */
[----:B------:R-:W-:Y:S02]  /*1690*/  UIMAD UR8, UR13, UR21, URZ ;  /* 0x000000150d0872a4 */ /* 0x000fe4000f8e02ff */
[----:B------:R-:W-:Y:S02]  /*16a0*/  UISETP.GE.AND UP0, UPT, UR4, UR5, UPT ;  /* 0x000000050400728c */ /* 0x000fe4000bf06270 */
[----:B------:R-:W-:Y:S02]  /*16b0*/  UIMAD.WIDE.U32 UR6, UR4, UR14, URZ ;  /* 0x0000000e040672a5 */ /* 0x000fe4000f8e00ff */
[----:B------:R-:W-:-:S02]  /*16c0*/  UISETP.GE.OR UP0, UPT, UR12, UR8, UP0 ;  /* 0x000000080c00728c */ /* 0x000fc40008706670 */
[----:B------:R-:W-:-:S03]  /*16d0*/  UIMAD.WIDE.U32 UR8, UR12, UR14, URZ ;  /* 0x0000000e0c0872a5 */ /* 0x000fc6000f8e00ff */
[----:B------:R-:W-:Y:S01]  /*16e0*/  UMOV UR6, UR7 ;  /* 0x0000000700067c82 */ /* 0x000fe20008000000 */
[----:B------:R-:W-:Y:S02]  /*16f0*/  UIADD3 UR7, UPT, UPT, -UR4, URZ, URZ ;  /* 0x000000ff04077290 */ /* 0x000fe4000fffe1ff */
[----:B------:R-:W-:Y:S02]  /*1700*/  USHF.R.U32.HI UR6, URZ, UR15, UR6 ;  /* 0x0000000fff067299 */ /* 0x000fe40008011606 */
[----:B------:R-:W-:Y:S02]  /*1710*/  UIMAD UR33, UR18, UR7, UR33 ;  /* 0x00000007122172a4 */ /* 0x000fe4000f8e0221 */
[----:B------:R-:W-:Y:S01]  /*1720*/  USEL UR6, UR4, UR6, !UP2 ;  /* 0x0000000604067287 */ /* 0x000fe2000d000000 */
[----:B------:R-:W-:Y:S02]  /*1730*/  @!UP0 UMOV UR5, UR9 ;  /* 0x0000000900058c82 */ /* 0x000fe40008000000 */
[----:B------:R-:W-:-:S02]  /*1740*/  @!UP0 USHF.R.U32.HI UR5, URZ, UR15, UR5 ;  /* 0x0000000fff058299 */ /* 0x000fc40008011605 */
[----:B------:R-:W-:Y:S02]  /*1750*/  UIADD3 UR7, UPT, UPT, -UR6, URZ, URZ ;  /* 0x000000ff06077290 */ /* 0x000fe4000fffe1ff */
[----:B------:R-:W-:Y:S02]  /*1760*/  @!UP0 USEL UR5, UR12, UR5, !UP2 ;  /* 0x000000050c058287 */ /* 0x000fe4000d000000 */
[----:B------:R-:W-:Y:S02]  /*1770*/  UIMAD UR7, UR21, UR7, UR4 ;  /* 0x00000007150772a4 */ /* 0x000fe4000f8e0204 */
[----:B------:R-:W-:Y:S02]  /*1780*/  @!UP0 UIADD3 UR6, UPT, UPT, UR6, -UR5, URZ ;  /* 0x8000000506068290 */ /* 0x000fe4000fffe0ff */
[----:B------:R-:W-:Y:S02]  /*1790*/  @!UP0 UIMAD UR7, UR7, UR13, UR5 ;  /* 0x0000000d070782a4 */ /* 0x000fe4000f8e0205 */
[----:B------:R-:W-:-:S04]  /*17a0*/  @!UP0 UIMAD UR4, UR6, UR21, UR12 ;  /* 0x00000015060482a4 */ /* 0x000fc8000f8e020c */
[----:B------:R-:W-:Y:S01]  /*17b0*/  UIMAD UR33, UR4, UR18, UR33 ;  /* 0x00000012042172a4 */ /* 0x000fe2000f8e0221 */
[----:B------:R-:W-:Y:S02]  /*17c0*/  @!UP0 UMOV UR12, UR7 ;  /* 0x00000007000c8c82 */ /* 0x000fe40008000000 */
[----:B------:R-:W-:-:S12]  /*17d0*/  UIMAD UR32, UR12, UR23, UR32 ;  /* 0x000000170c2072a4 */ /* 0x000fd8000f8e0220 */
.L_x_19:
[----:B------:R-:W-:Y:S02]  /*17e0*/  UISETP.NE.AND UP2, UPT, UR26, 0x1, UPT ;  /* 0x000000011a00788c */ /* 0x000fe4000bf45270 */
[----:B------:R-:W-:Y:S02]  /*17f0*/  UISETP.NE.AND UP0, UPT, UR20, 0x2, UPT ;  /* 0x000000021400788c */ /* 0x000fe4000bf05270 */
[----:B------:R-:W-:Y:S02]  /*1800*/  ULOP3.LUT UR28, UR28, 0x200, URZ, 0xc0, !UPT ;  /* 0x000002001c1c7892 */ /* 0x000fe4000f8ec0ff */
[----:B------:R-:W-:-:S03]  /*1810*/  USHF.L.U32 UR24, UR27, UR24, URZ ;  /* 0x000000181b187299 */ /* 0x000fc600080006ff */
[----:B------:R-:W-:Y:S09]  /*1820*/  BRA.U UP2, `(.L_x_20) ;  /* 0x0000000102407547 */ /* 0x000ff2000b800000 */
[----:B------:R-:W2:Y:S01]  /*1830*/  LDCU.128 UR8, c[0x0][0xb10] ;  /* 0x00016200ff0877ac */ /* 0x000ea20008000c00 */
[----:B------:R-:W3:Y:S01]  /*1840*/  LDCU UR12, c[0x0][0xb0c] ;  /* 0x00016180ff0c77ac */ /* 0x000ee20008000800 */
[----:B------:R-:W4:Y:S01]  /*1850*/  LDCU UR13, c[0x0][0xb20] ;  /* 0x00016400ff0d77ac */ /* 0x000f220008000800 */
[----:B--2---:R-:W-:Y:S02]  /*1860*/  UIMAD.WIDE.U32 UR4, UR32, UR8, URZ ;  /* 0x00000008200472a5 */ /* 0x004fe4000f8e00ff */
[----:B------:R-:W-:Y:S02]  /*1870*/  UIMAD.WIDE.U32 UR6, UR33, UR11, URZ ;  /* 0x0000000b210672a5 */ /* 0x000fe4000f8e00ff */
[----:B---3--:R-:W-:Y:S02]  /*1880*/  UISETP.NE.AND UP2, UPT, UR12, 0x1, UPT ;  /* 0x000000010c00788c */ /* 0x008fe4000bf45270 */
[----:B------:R-:W-:-:S03]  /*1890*/  USHF.R.U32.HI UR5, URZ, UR9, UR5 ;  /* 0x00000009ff057299 */ /* 0x000fc60008011605 */
[----:B------:R-:W-:Y:S01]  /*18a0*/  UMOV UR4, UR7 ;  /* 0x0000000700047c82 */ /* 0x000fe20008000000 */
[----:B------:R-:W-:Y:S02]  /*18b0*/  USEL UR5, UR32, UR5, !UP2 ;  /* 0x0000000520057287 */ /* 0x000fe4000d000000 */
[----:B------:R-:W-:Y:S02]  /*18c0*/  UISETP.NE.AND UP2, UPT, UR10, 0x1, UPT ;  /* 0x000000010a00788c */ /* 0x000fe4000bf45270 */
[----:B----4-:R-:W-:-:S04]  /*18d0*/  USHF.R.U32.HI UR4, URZ, UR13, UR4 ;  /* 0x0000000dff047299 */ /* 0x010fc80008011604 */
[----:B------:R-:W-:-:S04]  /*18e0*/  USEL UR4, UR33, UR4, !UP2 ;  /* 0x0000000421047287 */ /* 0x000fc8000d000000 */
[----:B------:R-:W-:Y:S02]  /*18f0*/  UIADD3 UR6, UPT, UPT, -UR4, UR5, URZ ;  /* 0x0000000504067290 */ /* 0x000fe4000fffe1ff */
[----:B------:R-:W-:Y:S02]  /*1900*/  UIADD3 UR4, UPT, UPT, UR4, -UR5, URZ ;  /* 0x8000000504047290 */ /* 0x000fe4000fffe0ff */
[----:B------:R-:W-:Y:S02]  /*1910*/  UIMAD UR33, UR6, UR10, UR33 ;  /* 0x0000000a062172a4 */ /* 0x000fe4000f8e0221 */
[----:B------:R-:W-:-:S12]  /*1920*/  UIMAD UR32, UR4, UR12, UR32 ;  /* 0x0000000c042072a4 */ /* 0x000fd8000f8e0220 */
.L_x_20:
[----:B------:R-:W-:Y:S05]  /*1930*/  BRA.U !UP6, `(.L_x_21) ;  /* 0x000000010e0c7547 */ /* 0x000fea000b800000 */
[----:B------:R-:W-:Y:S01]  /*1940*/  UCGABAR_WAIT ;  /* 0x0000000000007dc7 */ /* 0x000fe20008000000 */
[----:B------:R-:W-:Y:S01]  /*1950*/  CCTL.IVALL ;  /* 0x00000000ff00798f */ /* 0x000fe20002000000 */
[----:B------:R-:W-:Y:S05]  /*1960*/  BRA `(.L_x_22) ;  /* 0x0000000000047947 */ /* 0x000fea0003800000 */
.L_x_21:
[----:B------:R-:W-:Y:S06]  /*1970*/  BAR.SYNC.DEFER_BLOCKING 0x0 ;  /* 0x0000000000007b1d */ /* 0x000fec0000010000 */
.L_x_22:
[----:B------:R-:W-:Y:S05]  /*1980*/  BRA.U UP0, `(.L_x_23) ;  /* 0x0000001900987547 */ /* 0x000fea000b800000 */
[----:B------:R-:W2:Y:S01]  /*1990*/  LDCU UR6, c[0x0][0x38c] ;  /* 0x00007180ff0677ac */ /* 0x000ea20008000800 */
[----:B------:R-:W3:Y:S01]  /*19a0*/  S2UR UR8, SR_CgaCtaId ;  /* 0x00000000000879c3 */ /* 0x000ee20000008800 */
[----:B------:R-:W-:Y:S01]  /*19b0*/  PLOP3.LUT P1, PT, PT, PT, UP4, 0x80, 0x8 ;  /* 0x000000000008781c */ /* 0x000fe20003f2f048 */
[----:B------:R-:W-:Y:S01]  /*19c0*/  IMAD.MOV.U32 R12, RZ, RZ, 0x1 ;  /* 0x00000001ff0c7424 */ /* 0x000fe200078e00ff */
[----:B------:R-:W-:Y:S01]  /*19d0*/  UMOV UR13, 0x400 ;  /* 0x00000400000d7882 */ /* 0x000fe20000000000 */
[----:B------:R-:W-:Y:S01]  /*19e0*/  USHF.L.U32 UR7, UR22, 0x5, URZ ;  /* 0x0000000516077899 */ /* 0x000fe200080006ff */
[----:B------:R-:W-:Y:S01]  /*19f0*/  ISETP.NE.AND P2, PT, R0, RZ, P3 ;  /* 0x000000ff0000720c */ /* 0x000fe20001f45270 */
[----:B------:R-:W-:Y:S01]  /*1a00*/  UISETP.NE.AND UP1, UPT, UR20, URZ, UPT ;  /* 0x000000ff1400728c */ /* 0x000fe2000bf25270 */
[----:B------:R-:W-:Y:S02]  /*1a10*/  PLOP3.LUT P1, PT, P1, PT, PT, 0x8, 0x80 ;  /* 0x000000000080781c */ /* 0x000fe40000f2e170 */
[----:B------:R-:W-:Y:S01]  /*1a20*/  CS2R R10, SRZ ;  /* 0x00000000000a7805 */ /* 0x000fe2000001ff00 */
[----:B------:R-:W-:Y:S01]  /*1a30*/  IMAD.MOV.U32 R9, RZ, RZ, RZ ;  /* 0x000000ffff097224 */ /* 0x000fe200078e00ff */
[----:B------:R-:W4:Y:S01]  /*1a40*/  LDCU UR39, c[0x0][0x370] ;  /* 0x00006e00ff2777ac */ /* 0x000f220008000800 */
[----:B------:R-:W-:Y:S01]  /*1a50*/  IMAD.MOV.U32 R8, RZ, RZ, 0x1 ;  /* 0x00000001ff087424 */ /* 0x000fe200078e00ff */
[----:B------:R-:W-:Y:S01]  /*1a60*/  USEL UR21, UR43, 0x2, UP1 ;  /* 0x000000022b157887 */ /* 0x000fe20008800000 */
[----:B------:R-:W1:Y:S01]  /*1a70*/  LDCU.64 UR26, c[0x0][0x348] ;  /* 0x00006900ff1a77ac */ /* 0x000e620008000a00 */
[----:B--2---:R-:W-:-:S02]  /*1a80*/  UIADD3 UR5, UPT, UPT, UR6, 0x1f, URZ ;  /* 0x0000001f06057890 */ /* 0x004fc4000fffe0ff */
[----:B------:R-:W-:Y:S02]  /*1a90*/  UIADD3 UR46, UPT, UPT, UR6, 0x3e, URZ ;  /* 0x0000003e062e7890 */ /* 0x000fe4000fffe0ff */
[----:B------:R-:W-:Y:S02]  /*1aa0*/  USHF.R.S32.HI UR4, URZ, 0x1f, UR5 ;  /* 0x0000001fff047899 */ /* 0x000fe40008011405 */
[----:B---3--:R-:W-:Y:S02]  /*1ab0*/  ULEA UR13, UR8, UR13, 0x18 ;  /* 0x0000000d080d7291 */ /* 0x008fe4000f8ec0ff */
[----:B------:R-:W-:Y:S02]  /*1ac0*/  ULEA.HI UR4, UR4, UR5, URZ, 0x5 ;  /* 0x0000000504047291 */ /* 0x000fe4000f8f28ff */
[----:B------:R-:W-:Y:S02]  /*1ad0*/  UIADD3 UR5, UPT, UPT, UR6, -0x1, URZ ;  /* 0xffffffff06057890 */ /* 0x000fe4000fffe0ff */
[----:B------:R-:W-:-:S02]  /*1ae0*/  USHF.R.S32.HI UR41, URZ, 0x5, UR4 ;  /* 0x00000005ff297899 */ /* 0x000fc40008011404 */
[----:B------:R-:W-:Y:S02]  /*1af0*/  UISETP.GE.U32.AND UP2, UPT, UR5, -0x3f, UPT ;  /* 0xffffffc10500788c */ /* 0x000fe4000bf46070 */
[----:B------:R-:W-:Y:S02]  /*1b00*/  UISETP.LT.U32.AND UP0, UPT, UR41, 0x10, UPT ;  /* 0x000000102900788c */ /* 0x000fe4000bf01070 */
[----:B------:R-:W-:Y:S02]  /*1b10*/  ULOP3.LUT UR5, UR7, 0x20, URZ, 0xc0, !UPT ;  /* 0x0000002007057892 */ /* 0x000fe4000f8ec0ff */
[----:B------:R-:W-:Y:S02]  /*1b20*/  USEL UR40, UR41, 0x10, UP0 ;  /* 0x0000001029287887 */ /* 0x000fe40008000000 */
[----:B------:R-:W-:Y:S02]  /*1b30*/  ULEA UR30, UR28, UR13, 0x2 ;  /* 0x0000000d1c1e7291 */ /* 0x000fe4000f8e10ff */
[----:B------:R-:W-:-:S02]  /*1b40*/  UIADD3 UR4, UPT, UPT, UR40, -0x1, URZ ;  /* 0xffffffff28047890 */ /* 0x000fc4000fffe0ff */
[----:B------:R-:W-:Y:S02]  /*1b50*/  @UP2 UIADD3 UR4, UPT, UPT, UR40, URZ, URZ ;  /* 0x000000ff28042290 */ /* 0x000fe4000fffe0ff */
[----:B------:R-:W-:Y:S01]  /*1b60*/  USHF.L.U32 UR47, UR22, 0x6, URZ ;  /* 0x00000006162f7899 */ /* 0x000fe200080006ff */
[----:B------:R-:W2:Y:S01]  /*1b70*/  LDCU UR38, c[0x0][0x374] ;  /* 0x00006e80ff2677ac */ /* 0x000ea20008000800 */
[----:B------:R-:W-:Y:S02]  /*1b80*/  ULEA.HI UR45, UR28, UR5, URZ, 0x1b ;  /* 0x000000051c2d7291 */ /* 0x000fe4000f8fd8ff */
[----:B------:R-:W-:Y:S02]  /*1b90*/  UIADD3 UR30, UPT, UPT, UR30, 0x26400, URZ ;  /* 0x000264001e1e7890 */ /* 0x000fe4000fffe0ff */
[----:B------:R-:W-:Y:S02]  /*1ba0*/  UIADD3 UR44, UPT, UPT, UR41, -UR40, URZ ;  /* 0x80000028292c7290 */ /* 0x000fe4000fffe0ff */
[----:B------:R-:W-:-:S02]  /*1bb0*/  UIADD3 UR29, UPT, UPT, UR4, 0x1, URZ ;  /* 0x00000001041d7890 */ /* 0x000fc4000fffe0ff */
[----:B------:R-:W-:Y:S01]  /*1bc0*/  UIADD3 UR43, UPT, UPT, -UR4, URZ, URZ ;  /* 0x000000ff042b7290 */ /* 0x000fe2000fffe1ff */
[----:B-1--4-:R-:W-:-:S11]  /*1bd0*/  UMOV UR6, URZ ;  /* 0x000000ff00067c82 */ /* 0x012fd60008000000 */
.L_x_43:
[----:B-1----:R-:W1:Y:S02]  /*1be0*/  S2UR UR4, SR_CgaCtaId ;  /* 0x00000000000479c3 */ /* 0x002e640000008800 */
[----:B-1----:R-:W-:-:S09]  /*1bf0*/  UISETP.NE.AND UP0, UPT, UR4, URZ, UPT ;  /* 0x000000ff0400728c */ /* 0x002fd2000bf05270 */
[----:B------:R-:W-:Y:S05]  /*1c00*/  BRA.U UP0, `(.L_x_24) ;  /* 0x0000000100287547 */ /* 0x000fea000b800000 */
[----:B------:R-:W-:Y:S02]  /*1c10*/  LEA R0, R9, UR13, 0x3 ;  /* 0x0000000d09007c11 */ /* 0x000fe4000f8e18ff */
[----:B------:R-:W-:-:S04]  /*1c20*/  SHF.L.U32 R3, R8, 0x1f, RZ ;  /* 0x0000001f08037819 */ /* 0x000fc800000006ff */
[----:B------:R-:W1:Y:S02]  /*1c30*/  SYNCS.PHASECHK.TRANS64.TRYWAIT P0, [R0+URZ+0x1b0], R3 ;  /* 0x0001b003000075a7 */ /* 0x000e6400080011ff */
[----:B-1----:R-:W-:Y:S05]  /*1c40*/  @!P0 BRA `(.L_x_25) ;  /* 0x0000006800e48947 */ /* 0x002fea0003800000 */
.L_x_146:
[----:B------:R3:W-:Y:S01]  /*1c50*/  SYNCS.ARRIVE.TRANS64.A1T0 RZ, [R0+URZ+0x1a0], RZ ;  /* 0x0001a0ff00ff79a7 */ /* 0x0007e200081000ff */
[----:B------:R-:W-:-:S05]  /*1c60*/  VIADD R9, R9, 0x1 ;  /* 0x0000000109097836 */ /* 0x000fca0000000000 */
[----:B------:R-:W-:-:S04]  /*1c70*/  ISETP.NE.AND P0, PT, R9, 0x2, PT ;  /* 0x000000020900780c */ /* 0x000fc80003f05270 */
[----:B-1----:R-:W-:Y:S02]  /*1c80*/  SEL R3, RZ, 0x1, P0 ;  /* 0x00000001ff037807 */ /* 0x002fe40000000000 */
[----:B------:R-:W-:Y:S02]  /*1c90*/  SEL R9, R9, RZ, P0 ;  /* 0x000000ff09097207 */ /* 0x000fe40000000000 */
[----:B------:R-:W-:-:S07]  /*1ca0*/  LOP3.LUT R8, R8, R3, RZ, 0x3c, !PT ;  /* 0x0000000308087212 */ /* 0x000fce00078e3cff */
.L_x_24:
[----:B------:R-:W-:Y:S01]  /*1cb0*/  ULEA UR4, UR6, UR13, 0x3 ;  /* 0x0000000d06047291 */ /* 0x000fe2000f8e18ff */
[----:B---3--:R-:W-:Y:S01]  /*1cc0*/  SHF.L.U32 R0, R12, 0x1f, RZ ;  /* 0x0000001f0c007819 */ /* 0x008fe200000006ff */
[----:B------:R-:W-:Y:S02]  /*1cd0*/  UISETP.GE.U32.AND UP0, UPT, UR46, 0x3f, UPT ;  /* 0x0000003f2e00788c */ /* 0x000fe4000bf06070 */
[----:B------:R-:W-:Y:S01]  /*1ce0*/  ULEA UR19, UR33, UR45, 0x6 ;  /* 0x0000002d21137291 */ /* 0x000fe2000f8e30ff */
[----:B------:R-:W-:-:S04]  /*1cf0*/  UMOV UR7, URZ ;  /* 0x000000ff00077c82 */ /* 0x000fc80008000000 */
[----:B------:R1:W3:Y:S01]  /*1d00*/  SYNCS.PHASECHK.TRANS64.TRYWAIT P0, [UR4+0x80], R0 ;  /* 0x00008000ff0075a7 */ /* 0x0002e20008001104 */
[----:B------:R-:W-:-:S04]  /*1d10*/  ULEA.HI UR4, UR32, UR32, URZ, 0x1 ;  /* 0x0000002020047291 */ /* 0x000fc8000f8f08ff */
[----:B------:R-:W-:-:S04]  /*1d20*/  USHF.L.U32 UR4, UR4, 0x6, URZ ;  /* 0x0000000604047899 */ /* 0x000fc800080006ff */
[----:B------:R-:W-:-:S04]  /*1d30*/  ULOP3.LUT UR35, UR4, 0xffffff80, URZ, 0xc0, !UPT ;  /* 0xffffff8004237892 */ /* 0x000fc8000f8ec0ff */
[----:B------:R-:W-:Y:S01]  /*1d40*/  ULOP3.LUT UR35, UR35, 0x40, UR47, 0xf8, !UPT ;  /* 0x0000004023237892 */ /* 0x000fe2000f8ef82f */
[----:B------:R-:W-:Y:S11]  /*1d50*/  BRA.U !UP0, `(.L_x_26) ;  /* 0x0000000108c87547 */ /* 0x000ff6000b800000 */
[----:B------:R-:W-:Y:S01]  /*1d60*/  UMOV UR10, UR43 ;  /* 0x0000002b000a7c82 */ /* 0x000fe20008000000 */
[----:B------:R-:W-:Y:S01]  /*1d70*/  UMOV UR4, UR6 ;  /* 0x0000000600047c82 */ /* 0x000fe20008000000 */
[----:B------:R-:W-:-:S05]  /*1d80*/  UMOV UR34, URZ ;  /* 0x000000ff00227c82 */ /* 0x000fca0008000000 */
.L_x_32:
[----:B------:R-:W-:Y:S01]  /*1d90*/  ULEA UR33, UR4, UR13, 0x3 ;  /* 0x0000000d04217291 */ /* 0x000fe2000f8e18ff */
[----:B------:R-:W-:Y:S01]  /*1da0*/  @P3 MOV R2, 0x6000 ;  /* 0x0000600000023802 */ /* 0x000fe20000000f00 */
[----:B-1-3--:R-:W-:Y:S10]  /*1db0*/  @P0 BRA `(.L_x_27) ;  /* 0x00000000000c0947 */ /* 0x00aff40003800000 */
[----:B------:R-:W-:-:S04]  /*1dc0*/  SHF.L.U32 R3, R12, 0x1f, RZ ;  /* 0x0000001f0c037819 */ /* 0x000fc800000006ff */
[----:B------:R-:W3:Y:S02]  /*1dd0*/  SYNCS.PHASECHK.TRANS64.TRYWAIT P0, [UR33+0x80], R3 ;  /* 0x00008003ff0075a7 */ /* 0x000ee40008001121 */
[----:B---3--:R-:W-:Y:S05]  /*1de0*/  @!P0 BRA `(.L_x_28) ;  /* 0x0000006800908947 */ /* 0x008fea0003800000 */
.L_x_27:
[----:B------:R3:W-:Y:S01]  /*1df0*/  @P3 SYNCS.ARRIVE.TRANS64 RZ, [UR33], R2 ;  /* 0x00000002ffff39a7 */ /* 0x0007e20008000021 */
[----:B------:R-:W-:Y:S02]  /*1e00*/  ULOP3.LUT UR5, UR21, 0x2, URZ, 0xfc, !UPT ;  /* 0x0000000215057892 */ /* 0x000fe4000f8efcff */
[----:B------:R-:W-:Y:S02]  /*1e10*/  UIADD3 UR10, UPT, UPT, UR10, 0x1, URZ ;  /* 0x000000010a0a7890 */ /* 0x000fe4000fffe0ff */
[----:B------:R-:W-:Y:S02]  /*1e20*/  UISETP.NE.AND UP0, UPT, UR5, 0x2, UPT ;  /* 0x000000020500788c */ /* 0x000fe4000bf05270 */
[----:B------:R-:W-:-:S07]  /*1e30*/  UISETP.NE.AND UP2, UPT, UR10, 0x1, UPT ;  /* 0x000000010a00788c */ /* 0x000fce000bf45270 */
[----:B------:R-:W-:Y:S05]  /*1e40*/  BRA.U UP0, `(.L_x_29) ;  /* 0x0000000100047547 */ /* 0x000fea000b800000 */
[----:B--2---:R-:W-:Y:S05]  /*1e50*/  BPT.TRAP 0x1 ;  /* 0x000000040000795c */ /* 0x004fea0000300000 */
.L_x_29:
[----:B------:R-:W-:Y:S04]  /*1e60*/  BSSY.RECONVERGENT B0, `(.L_x_30) ;  /* 0x0000003000007945 */ /* 0x000fe80003800200 */
[----:B------:R-:W-:Y:S05]  /*1e70*/  @!P2 BRA `(.L_x_31) ;  /* 0x000000000004a947 */ /* 0x000fea0003800000 */
[----:B--2---:R-:W-:Y:S05]  /*1e80*/  BPT.TRAP 0x1 ;  /* 0x000000040000795c */ /* 0x004fea0000300000 */
.L_x_31:
[----:B--2---:R-:W-:Y:S05]  /*1e90*/  BSYNC.RECONVERGENT B0 ;  /* 0x0000000000007941 */ /* 0x004fea0003800200 */
.L_x_30:
[----:B------:R-:W-:Y:S02]  /*1ea0*/  UIADD3 UR5, UPT, UPT, UR4, 0x1, URZ ;  /* 0x0000000104057890 */ /* 0x000fe4000fffe0ff */
[----:B------:R-:W-:Y:S02]  /*1eb0*/  ULEA UR32, UR4, UR13, 0xd ;  /* 0x0000000d04207291 */ /* 0x000fe4000f8e68ff */
[----:B------:R-:W-:Y:S02]  /*1ec0*/  UISETP.NE.AND UP0, UPT, UR5, 0x10, UPT ;  /* 0x000000100500788c */ /* 0x000fe4000bf05270 */
[----:B------:R-:W-:Y:S02]  /*1ed0*/  UIADD3 UR8, UP1, UPT, UR26, 0x80, URZ ;  /* 0x000000801a087890 */ /* 0x000fe4000ff3e0ff */
[----:B------:R-:W-:Y:S02]  /*1ee0*/  USEL UR7, URZ, 0x1, UP0 ;  /* 0x00000001ff077887 */ /* 0x000fe40008000000 */
[----:B------:R-:W-:-:S02]  /*1ef0*/  USEL UR6, UR5, URZ, UP0 ;  /* 0x000000ff05067287 */ /* 0x000fc40008000000 */
[----:B------:R-:W-:Y:S02]  /*1f00*/  ULOP3.LUT UR33, UR33, 0xfefffff8, URZ, 0xc0, !UPT ;  /* 0xfefffff821217892 */ /* 0x000fe4000f8ec0ff */
[----:B------:R-:W-:Y:S01]  /*1f10*/  ULEA UR5, UR6, UR13, 0x3 ;  /* 0x0000000d06057291 */ /* 0x000fe2000f8e18ff */
[----:B------:R-:W-:Y:S01]  /*1f20*/  LOP3.LUT R12, R12, UR7, RZ, 0x3c, !PT ;  /* 0x000000070c0c7c12 */ /* 0x000fe2000f8e3cff */
[----:B------:R-:W-:Y:S02]  /*1f30*/  UIADD3.X UR9, UPT, UPT, URZ, UR27, URZ, UP1, !UPT ;  /* 0x0000001bff097290 */ /* 0x000fe40008ffe4ff */
[----:B------:R-:W-:Y:S01]  /*1f40*/  UIADD3 UR32, UPT, UPT, UR32, 0x6400, URZ ;  /* 0x0000640020207890 */ /* 0x000fe2000fffe0ff */
[----:B-1----:R-:W-:Y:S01]  /*1f50*/  SHF.L.U32 R0, R12, 0x1f, RZ ;  /* 0x0000001f0c007819 */ /* 0x002fe200000006ff */
[----:B------:R-:W-:Y:S01]  /*1f60*/  UPRMT UR7, URZ, 0x5410, UR24 ;  /* 0x00005410ff077896 */ /* 0x000fe20008000018 */
[----:B------:R-:W-:Y:S02]  /*1f70*/  UMOV UR14, 0x0 ;  /* 0x00000000000e7882 */ /* 0x000fe40000000000 */
[----:B------:R4:W1:Y:S01]  /*1f80*/  SYNCS.PHASECHK.TRANS64.TRYWAIT P0, [UR5+0x80], R0 ;  /* 0x00008000ff0075a7 */ /* 0x0008620008001105 */
[----:B------:R-:W-:-:S02]  /*1f90*/  ULEA UR5, UR4, UR28, 0xa ;  /* 0x0000001c04057291 */ /* 0x000fc4000f8e50ff */
[----:B------:R-:W-:Y:S02]  /*1fa0*/  UIADD3 UR4, UP0, UPT, UR26, 0x180, URZ ;  /* 0x000001801a047890 */ /* 0x000fe4000ff1e0ff */
[----:B------:R-:W-:Y:S01]  /*1fb0*/  ULEA UR5, UR5, UR13, 0x2 ;  /* 0x0000000d05057291 */ /* 0x000fe2000f8e10ff */
[----:B------:R-:W-:Y:S01]  /*1fc0*/  UMOV UR15, 0x10000000 ;  /* 0x10000000000f7882 */ /* 0x000fe20000000000 */
[----:B------:R-:W-:Y:S02]  /*1fd0*/  UMOV UR18, UR34 ;  /* 0x0000002200127c82 */ /* 0x000fe40008000000 */
[----:B------:R-:W-:Y:S01]  /*1fe0*/  UIADD3 UR16, UPT, UPT, UR5, 0x26400, URZ ;  /* 0x0002640005107890 */ /* 0x000fe2000fffe0ff */
[----:B------:R2:W-:Y:S01]  /*1ff0*/  UTMALDG.3D.2CTA [UR32], [UR8], desc[UR14] ;  /* 0x00000e20080075b4 */ /* 0x0005e20008211000 */
[----:B------:R-:W-:Y:S01]  /*2000*/  UIADD3.X UR5, UPT, UPT, URZ, UR27, URZ, UP0, !UPT ;  /* 0x0000001bff057290 */ /* 0x000fe200087fe4ff */
[----:B------:R-:W-:Y:S01]  /*2010*/  UMOV UR20, UR36 ;  /* 0x0000002400147c82 */ /* 0x000fe20008000000 */
[----:B------:R-:W-:-:S07]  /*2020*/  UMOV UR17, UR33 ;  /* 0x0000002100117c82 */ /* 0x000fce0008000000 */
[----:B------:R3:W-:Y:S01]  /*2030*/  UTMALDG.3D.MULTICAST.2CTA [UR16], [UR4], UR7, desc[UR14] ;  /* 0x00000e10040073b4 */ /* 0x0007e20008211807 */
[----:B--2---:R-:W-:Y:S01]  /*2040*/  UIADD3 UR34, UPT, UPT, UR34, 0x20, URZ ;  /* 0x0000002022227890 */ /* 0x004fe2000fffe0ff */
[----:B---3--:R-:W-:Y:S01]  /*2050*/  UMOV UR7, UR29 ;  /* 0x0000001d00077c82 */ /* 0x008fe20008000000 */
[----:B------:R-:W-:Y:S01]  /*2060*/  UMOV UR4, UR6 ;  /* 0x0000000600047c82 */ /* 0x000fe20008000000 */
[----:B----4-:R-:W-:Y:S09]  /*2070*/  BRA.U UP2, `(.L_x_32) ;  /* 0xfffffffd02447547 */ /* 0x010ff2000b83ffff */
.L_x_26:
[----:B------:R-:W-:Y:S01]  /*2080*/  ULEA UR4, UR6, UR13, 0x3 ;  /* 0x0000000d06047291 */ /* 0x000fe2000f8e18ff */
[----:B-1----:R-:W-:Y:S01]  /*2090*/  SHF.L.U32 R0, R12, 0x1f, RZ ;  /* 0x0000001f0c007819 */ /* 0x002fe200000006ff */
[----:B------:R-:W-:Y:S01]  /*20a0*/  @!P1 SYNCS.ARRIVE.TRANS64.A1T0 RZ, [UR13+0x138], RZ ;  /* 0x000138ffffff99a7 */ /* 0x000fe2000810000d */
[----:B------:R-:W-:-:S06]  /*20b0*/  UISETP.GT.AND UP0, UPT, UR41, UR40, UPT ;  /* 0x000000282900728c */ /* 0x000fcc000bf04270 */
[----:B---3--:R1:W3:Y:S03]  /*20c0*/  SYNCS.PHASECHK.TRANS64.TRYWAIT P0, [UR4+0x80], R0 ;  /* 0x00008000ff0075a7 */ /* 0x0082e60008001104 */
[----:B------:R-:W-:Y:S05]  /*20d0*/  BRA.U !UP0, `(.L_x_33) ;  /* 0x0000000108c07547 */ /* 0x000fea000b800000 */
[----:B------:R-:W-:Y:S01]  /*20e0*/  UIADD3 UR25, UPT, UPT, UR44, UR7, URZ ;  /* 0x000000072c197290 */ /* 0x000fe2000fffe0ff */
[----:B------:R-:W-:-:S11]  /*20f0*/  UMOV UR4, UR6 ;  /* 0x0000000600047c82 */ /* 0x000fd60008000000 */
.L_x_39:
[----:B------:R-:W-:Y:S01]  /*2100*/  ULEA UR9, UR4, UR13, 0x3 ;  /* 0x0000000d04097291 */ /* 0x000fe2000f8e18ff */
[----:B---3--:R-:W-:Y:S01]  /*2110*/  @P3 MOV R2, 0x6000 ;  /* 0x0000600000023802 */ /* 0x008fe20000000f00 */
[----:B-1-34-:R-:W-:Y:S10]  /*2120*/  @P0 BRA `(.L_x_34) ;  /* 0x00000000000c0947 */ /* 0x01aff40003800000 */
[----:B------:R-:W-:-:S04]  /*2130*/  SHF.L.U32 R3, R12, 0x1f, RZ ;  /* 0x0000001f0c037819 */ /* 0x000fc800000006ff */
[----:B------:R-:W3:Y:S02]  /*2140*/  SYNCS.PHASECHK.TRANS64.TRYWAIT P0, [UR9+0x80], R3 ;  /* 0x00008003ff0075a7 */ /* 0x000ee40008001109 */
[----:B---3--:R-:W-:Y:S05]  /*2150*/  @!P0 BRA `(.L_x_35) ;  /* 0x0000006400cc8947 */ /* 0x008fea0003800000 */
.L_x_34:
[----:B------:R3:W-:Y:S01]  /*2160*/  @P3 SYNCS.ARRIVE.TRANS64 RZ, [UR9], R2 ;  /* 0x00000002ffff39a7 */ /* 0x0007e20008000009 */
[----:B------:R-:W-:-:S04]  /*2170*/  ULOP3.LUT UR5, UR21, 0x2, URZ, 0xfc, !UPT ;  /* 0x0000000215057892 */ /* 0x000fc8000f8efcff */
[----:B------:R-:W-:-:S09]  /*2180*/  UISETP.NE.AND UP0, UPT, UR5, 0x2, UPT ;  /* 0x000000020500788c */ /* 0x000fd2000bf05270 */
[----:B------:R-:W-:Y:S05]  /*2190*/  BRA.U UP0, `(.L_x_36) ;  /* 0x0000000100047547 */ /* 0x000fea000b800000 */
[----:B--2---:R-:W-:Y:S05]  /*21a0*/  BPT.TRAP 0x1 ;  /* 0x000000040000795c */ /* 0x004fea0000300000 */
.L_x_36:
[----:B------:R-:W-:Y:S04]  /*21b0*/  BSSY.RECONVERGENT B0, `(.L_x_37) ;  /* 0x0000003000007945 */ /* 0x000fe80003800200 */
[----:B------:R-:W-:Y:S05]  /*21c0*/  @!P2 BRA `(.L_x_38) ;  /* 0x000000000004a947 */ /* 0x000fea0003800000 */
[----:B--2---:R-:W-:Y:S05]  /*21d0*/  BPT.TRAP 0x1 ;  /* 0x000000040000795c */ /* 0x004fea0000300000 */
.L_x_38:
[----:B--2---:R-:W-:Y:S05]  /*21e0*/  BSYNC.RECONVERGENT B0 ;  /* 0x0000000000007941 */ /* 0x004fea0003800200 */
.L_x_37:
[----:B------:R-:W-:Y:S02]  /*21f0*/  UIADD3 UR5, UPT, UPT, UR4, 0x1, URZ ;  /* 0x0000000104057890 */ /* 0x000fe4000fffe0ff */
[----:B------:R-:W-:Y:S02]  /*2200*/  USHF.L.U32 UR10, UR7, 0x5, URZ ;  /* 0x00000005070a7899 */ /* 0x000fe400080006ff */
[----:B------:R-:W-:Y:S02]  /*2210*/  UISETP.NE.AND UP0, UPT, UR5, 0x10, UPT ;  /* 0x000000100500788c */ /* 0x000fe4000bf05270 */
[----:B------:R-:W-:Y:S02]  /*2220*/  UIADD3 UR7, UPT, UPT, UR7, 0x1, URZ ;  /* 0x0000000107077890 */ /* 0x000fe4000fffe0ff */
[----:B------:R-:W-:Y:S02]  /*2230*/  USEL UR8, URZ, 0x1, UP0 ;  /* 0x00000001ff087887 */ /* 0x000fe40008000000 */
[----:B------:R-:W-:-:S02]  /*2240*/  USEL UR6, UR5, URZ, UP0 ;  /* 0x000000ff05067287 */ /* 0x000fc40008000000 */
[----:B------:R-:W-:Y:S02]  /*2250*/  UIADD3 UR22, UP0, UPT, UR26, 0x180, URZ ;  /* 0x000001801a167890 */ /* 0x000fe4000ff1e0ff */
[----:B------:R-:W-:Y:S01]  /*2260*/  LOP3.LUT R12, R12, UR8, RZ, 0x3c, !PT ;  /* 0x000000080c0c7c12 */ /* 0x000fe2000f8e3cff */
[----:B------:R-:W-:Y:S02]  /*2270*/  ULEA UR8, UR4, UR13, 0xd ;  /* 0x0000000d04087291 */ /* 0x000fe4000f8e68ff */
[----:B------:R-:W-:Y:S01]  /*2280*/  UIADD3 UR14, UP1, UPT, UR26, 0x80, URZ ;  /* 0x000000801a0e7890 */ /* 0x000fe2000ff3e0ff */
[----:B-1----:R-:W-:Y:S01]  /*2290*/  SHF.L.U32 R0, R12, 0x1f, RZ ;  /* 0x0000001f0c007819 */ /* 0x002fe200000006ff */
[----:B------:R-:W-:Y:S02]  /*22a0*/  UIADD3.X UR23, UPT, UPT, URZ, UR27, URZ, UP0, !UPT ;  /* 0x0000001bff177290 */ /* 0x000fe400087fe4ff */
[----:B------:R-:W-:Y:S02]  /*22b0*/  UISETP.NE.AND UP0, UPT, UR7, UR25, UPT ;  /* 0x000000190700728c */ /* 0x000fe4000bf05270 */
[----:B------:R-:W-:-:S02]  /*22c0*/  ULEA UR5, UR6, UR13, 0x3 ;  /* 0x0000000d06057291 */ /* 0x000fc4000f8e18ff */
[----:B------:R-:W-:Y:S02]  /*22d0*/  ULOP3.LUT UR9, UR9, 0xfefffff8, URZ, 0xc0, !UPT ;  /* 0xfefffff809097892 */ /* 0x000fe4000f8ec0ff */
[----:B------:R-:W-:Y:S02]  /*22e0*/  ULEA UR16, UR4, UR30, 0xc ;  /* 0x0000001e04107291 */ /* 0x000fe4000f8e60ff */
[----:B------:R-:W-:Y:S02]  /*22f0*/  UIADD3 UR8, UPT, UPT, UR8, 0x6400, URZ ;  /* 0x0000640008087890 */ /* 0x000fe4000fffe0ff */
[----:B------:R-:W-:Y:S01]  /*2300*/  UIADD3.X UR15, UPT, UPT, URZ, UR27, URZ, UP1, !UPT ;  /* 0x0000001bff0f7290 */ /* 0x000fe20008ffe4ff */
[----:B------:R4:W1:Y:S01]  /*2310*/  SYNCS.PHASECHK.TRANS64.TRYWAIT P0, [UR5+0x80], R0 ;  /* 0x00008000ff0075a7 */ /* 0x0008620008001105 */
[----:B------:R-:W-:Y:S01]  /*2320*/  UPRMT UR4, URZ, 0x5410, UR24 ;  /* 0x00005410ff047896 */ /* 0x000fe20008000018 */
[----:B------:R-:W-:Y:S01]  /*2330*/  UMOV UR32, 0x0 ;  /* 0x0000000000207882 */ /* 0x000fe20000000000 */
[----:B------:R-:W-:Y:S01]  /*2340*/  UMOV UR33, 0x10000000 ;  /* 0x1000000000217882 */ /* 0x000fe20000000000 */
[----:B------:R-:W-:Y:S01]  /*2350*/  UMOV UR11, UR35 ;  /* 0x00000023000b7c82 */ /* 0x000fe20008000000 */
[----:B------:R-:W-:Y:S01]  /*2360*/  UMOV UR12, UR36 ;  /* 0x00000024000c7c82 */ /* 0x000fe20008000000 */
[----:B------:R-:W-:Y:S01]  /*2370*/  UMOV UR20, UR36 ;  /* 0x0000002400147c82 */ /* 0x000fe20008000000 */
[----:B------:R-:W-:Y:S01]  /*2380*/  UMOV UR17, UR9 ;  /* 0x0000000900117c82 */ /* 0x000fe20008000000 */
[----:B------:R-:W-:Y:S01]  /*2390*/  UMOV UR18, UR10 ;  /* 0x0000000a00127c82 */ /* 0x000fe20008000000 */
[----:B------:R-:W-:Y:S01]  /*23a0*/  UTMALDG.3D.2CTA [UR8], [UR14], desc[UR32] ;  /* 0x000020080e0075b4 */ /* 0x000fe20008211000 */
[----:B------:R2:W-:Y:S02]  /*23b0*/  UTMALDG.3D.MULTICAST.2CTA [UR16], [UR22], UR4, desc[UR32] ;  /* 0x00002010160073b4 */ /* 0x0005e40008211804 */
[----:B--2---:R-:W-:Y:S01]  /*23c0*/  UMOV UR4, UR6 ;  /* 0x0000000600047c82 */ /* 0x004fe20008000000 */
[----:B------:R-:W-:Y:S05]  /*23d0*/  BRA.U UP0, `(.L_x_39) ;  /* 0xfffffffd00487547 */ /* 0x000fea000b83ffff */
.L_x_33:
[C---:B------:R-:W-:Y:S01]  /*23e0*/  LEA R3, R11.reuse, UR13, 0x3 ;  /* 0x0000000d0b037c11 */ /* 0x040fe2000f8e18ff */
[----:B------:R-:W-:Y:S01]  /*23f0*/  NOP ;  /* 0x0000000000007918 */ /* 0x000fe20000000000 */
[----:B-1--4-:R-:W-:Y:S02]  /*2400*/  SHF.L.U32 R0, R10, 0x1f, RZ ;  /* 0x0000001f0a007819 */ /* 0x012fe400000006ff */
[----:B------:R-:W-:Y:S02]  /*2410*/  LEA R5, R11, UR13, 0x4 ;  /* 0x0000000d0b057c11 */ /* 0x000fe4000f8e20ff */
[----:B---3--:R-:W1:Y:S02]  /*2420*/  SYNCS.PHASECHK.TRANS64.TRYWAIT P0, [R3+URZ+0x140], R0 ;  /* 0x00014000030075a7 */ /* 0x008e6400080011ff */
[----:B-1----:R-:W-:Y:S05]  /*2430*/  @!P0 BRA `(.L_x_40) ;  /* 0x00000064002c8947 */ /* 0x002fea0003800000 */
.L_x_149:
[----:B------:R-:W3:Y:S01]  /*2440*/  LDS.128 R4, [R5+0x1d0] ;  /* 0x0001d00005047984 */ /* 0x000ee20000000c00 */
[----:B------:R-:W-:Y:S01]  /*2450*/  UISETP.GE.AND UP0, UPT, UR42, 0x1, UPT ;  /* 0x000000012a00788c */ /* 0x000fe2000bf06270 */
[----:B------:R-:W-:Y:S01]  /*2460*/  @!PT LDS RZ, [RZ] ;  /* 0x00000000fffff984 */ /* 0x000fe20000000800 */
[----:B------:R-:W-:Y:S01]  /*2470*/  @!PT LDS RZ, [RZ] ;  /* 0x00000000fffff984 */ /* 0x000fe20000000800 */
[----:B------:R-:W-:Y:S01]  /*2480*/  @!PT LDS RZ, [RZ] ;  /* 0x00000000fffff984 */ /* 0x000fe20000000800 */
[----:B------:R-:W-:Y:S01]  /*2490*/  @!PT LDS RZ, [RZ] ;  /* 0x00000000fffff984 */ /* 0x000fe20000000800 */
[----:B------:R4:W-:Y:S06]  /*24a0*/  MEMBAR.ALL.CTA ;  /* 0x0000000000007992 */ /* 0x0009ec0000008000 */
[----:B----4-:R-:W4:Y:S01]  /*24b0*/  FENCE.VIEW.ASYNC.S ;  /* 0x00000000000073c6 */ /* 0x010f220000000000 */
[----:B---3--:R-:W-:-:S13]  /*24c0*/  LOP3.LUT P0, RZ, R6, 0x1, RZ, 0xc0, !PT ;  /* 0x0000000106ff7812 */ /* 0x008fda000780c0ff */
[----:B----4-:R-:W-:Y:S01]  /*24d0*/  VOTEU.ANY UP1, P0 ;  /* 0x0000000000ff7886 */ /* 0x010fe20000020100 */
[----:B------:R-:W-:-:S13]  /*24e0*/  PLOP3.LUT P0, PT, PT, PT, UP1, 0x80, 0x8 ;  /* 0x000000000008781c */ /* 0x000fda0003f0f018 */
[----:B-1----:R-:W-:Y:S02]  /*24f0*/  @P0 LOP3.LUT R0, R5, 0xffff, RZ, 0xc0, !PT ;  /* 0x0000ffff05000812 */ /* 0x002fe400078ec0ff */
[----:B------:R-:W-:Y:S02]  /*2500*/  @P0 MOV R2, R4 ;  /* 0x0000000400020202 */ /* 0x000fe40000000f00 */
[----:B------:R-:W-:Y:S01]  /*2510*/  @P0 R2UR UR5, R0 ;  /* 0x00000000000502ca */ /* 0x000fe200000e0000 */
[----:B------:R-:W-:Y:S01]  /*2520*/  VIADD R0, R3, 0x150 ;  /* 0x0000015003007836 */ /* 0x000fe20000000000 */
[----:B------:R-:W-:Y:S02]  /*2530*/  @P0 SHF.R.U32.HI R4, RZ, 0x10, R5 ;  /* 0x00000010ff040819 */ /* 0x000fe40000011605 */
[----:B------:R-:W-:Y:S02]  /*2540*/  @P0 R2UR UR7, R2 ;  /* 0x00000000020702ca */ /* 0x000fe400000e0000 */
[----:B------:R-:W-:-:S02]  /*2550*/  PRMT R0, RZ, 0x654, R0 ;  /* 0x00000654ff007816 */ /* 0x000fc40000000000 */
[----:B------:R-:W-:Y:S02]  /*2560*/  @P0 R2UR UR4, R4 ;  /* 0x00000000040402ca */ /* 0x000fe400000e0000 */
[----:B------:R1:W-:Y:S03]  /*2570*/  SYNCS.ARRIVE.TRANS64.RED.A1T0 RZ, [R0+URZ], RZ ;  /* 0x000000ff00ff79a7 */ /* 0x0003e600081004ff */
[----:B------:R-:W-:-:S04]  /*2580*/  @UP1 UMOV UR31, UR5 ;  /* 0x00000005001f1c82 */ /* 0x000fc80008000000 */
[----:B------:R-:W-:-:S04]  /*2590*/  @UP1 UMOV UR37, UR7 ;  /* 0x0000000700251c82 */ /* 0x000fc80008000000 */
[----:B------:R-:W-:Y:S01]  /*25a0*/  @UP1 UMOV UR36, UR4 ;  /* 0x0000000400241c82 */ /* 0x000fe20008000000 */
[----:B------:R-:W-:Y:S05]  /*25b0*/  BRA.U !UP0, `(.L_x_41) ;  /* 0x0000000108d47547 */ /* 0x000fea000b800000 */
[----:B------:R-:W2:Y:S01]  /*25c0*/  LDCU.128 UR16, c[0x0][0xb10] ;  /* 0x00016200ff1077ac */ /* 0x000ea20008000c00 */
[----:B------:R-:W3:Y:S01]  /*25d0*/  LDCU UR12, c[0x0][0xb20] ;  /* 0x00016400ff0c77ac */ /* 0x000ee20008000800 */
[----:B------:R-:W4:Y:S01]  /*25e0*/  LDCU UR20, c[0x0][0xb0c] ;  /* 0x00016180ff1477ac */ /* 0x000f220008000800 */
[----:B------:R-:W1:Y:S01]  /*25f0*/  LDCU.64 UR8, c[0x0][0xb28] ;  /* 0x00016500ff0877ac */ /* 0x000e620008000a00 */
[----:B------:R-:W-:Y:S02]  /*2600*/  UISETP.NE.AND UP3, UPT, UR42, 0x1, UPT ;  /* 0x000000012a00788c */ /* 0x000fe4000bf65270 */
[----:B--2---:R-:W-:Y:S02]  /*2610*/  UIMAD.WIDE.U32 UR10, UR38, UR19, URZ ;  /* 0x00000013260a72a5 */ /* 0x004fe4000f8e00ff */
[----:B------:R-:W-:Y:S02]  /*2620*/  UIMAD.WIDE.U32 UR4, UR39, UR16, URZ ;  /* 0x00000010270472a5 */ /* 0x000fe4000f8e00ff */
[----:B------:R-:W-:-:S02]  /*2630*/  UISETP.NE.AND UP0, UPT, UR18, 0x1, UPT ;  /* 0x000000011200788c */ /* 0x000fc4000bf05270 */
[----:B------:R-:W-:Y:S01]  /*2640*/  UIMAD.WIDE.U32 UR22, UR31, UR19, URZ ;  /* 0x000000131f1672a5 */ /* 0x000fe2000f8e00ff */
[----:B------:R-:W-:Y:S02]  /*2650*/  UMOV UR10, UR11 ;  /* 0x0000000b000a7c82 */ /* 0x000fe40008000000 */
[----:B------:R-:W-:Y:S01]  /*2660*/  UMOV UR4, UR5 ;  /* 0x0000000500047c82 */ /* 0x000fe20008000000 */
[----:B---3--:R-:W-:Y:S02]  /*2670*/  USHF.R.U32.HI UR10, URZ, UR12, UR10 ;  /* 0x0000000cff0a7299 */ /* 0x008fe4000801160a */
[----:B----4-:R-:W-:Y:S02]  /*2680*/  UISETP.NE.AND UP2, UPT, UR20, 0x1, UPT ;  /* 0x000000011400788c */ /* 0x010fe4000bf45270 */
[----:B------:R-:W-:Y:S02]  /*2690*/  USHF.R.U32.HI UR4, URZ, UR17, UR4 ;  /* 0x00000011ff047299 */ /* 0x000fe40008011604 */
[----:B------:R-:W-:-:S02]  /*26a0*/  USEL UR5, UR38, UR10, !UP0 ;  /* 0x0000000a26057287 */ /* 0x000fc4000c000000 */
[----:B------:R-:W-:Y:S02]  /*26b0*/  USEL UR7, UR39, UR4, !UP2 ;  /* 0x0000000427077287 */ /* 0x000fe4000d000000 */
[----:B-1----:R-:W-:Y:S01]  /*26c0*/  UIMAD.WIDE.U32 UR10, UR5, UR8, URZ ;  /* 0x00000008050a72a5 */ /* 0x002fe2000f8e00ff */
[----:B------:R-:W-:Y:S01]  /*26d0*/  UMOV UR4, UR23 ;  /* 0x0000001700047c82 */ /* 0x000fe20008000000 */
[----:B------:R-:W-:Y:S02]  /*26e0*/  UIMAD.WIDE.U32 UR14, UR37, UR16, URZ ;  /* 0x00000010250e72a5 */ /* 0x000fe4000f8e00ff */
[----:B------:R-:W-:-:S03]  /*26f0*/  UIMAD.WIDE.U32 UR22, UR7, UR8, URZ ;  /* 0x00000008071672a5 */ /* 0x000fc6000f8e00ff */
[----:B------:R-:W-:Y:S01]  /*2700*/  UMOV UR10, UR11 ;  /* 0x0000000b000a7c82 */ /* 0x000fe20008000000 */
[----:B------:R-:W-:Y:S02]  /*2710*/  USHF.R.U32.HI UR4, URZ, UR12, UR4 ;  /* 0x0000000cff047299 */ /* 0x000fe40008011604 */
[----:B------:R-:W-:Y:S01]  /*2720*/  @UP3 USHF.R.U32.HI UR5, URZ, UR9, UR10 ;  /* 0x00000009ff053299 */ /* 0x000fe2000801160a */
[----:B------:R-:W-:Y:S01]  /*2730*/  UMOV UR14, UR15 ;  /* 0x0000000f000e7c82 */ /* 0x000fe20008000000 */
[----:B------:R-:W-:Y:S01]  /*2740*/  UMOV UR22, UR23 ;  /* 0x0000001700167c82 */ /* 0x000fe20008000000 */
[----:B------:R-:W-:Y:S02]  /*2750*/  USHF.R.U32.HI UR17, URZ, UR17, UR14 ;  /* 0x00000011ff117299 */ /* 0x000fe4000801160e */
[----:B------:R-:W-:Y:S02]  /*2760*/  USEL UR4, UR31, UR4, !UP0 ;  /* 0x000000041f047287 */ /* 0x000fe4000c000000 */
[----:B------:R-:W-:-:S02]  /*2770*/  @UP3 USHF.R.U32.HI UR7, URZ, UR9, UR22 ;  /* 0x00000009ff073299 */ /* 0x000fc40008011616 */
[----:B------:R-:W-:Y:S02]  /*2780*/  UIMAD UR10, UR42, UR5, URZ ;  /* 0x000000052a0a72a4 */ /* 0x000fe4000f8e02ff */
[----:B------:R-:W-:Y:S02]  /*2790*/  USEL UR5, UR37, UR17, !UP2 ;  /* 0x0000001125057287 */ /* 0x000fe4000d000000 */
[----:B------:R-:W-:Y:S02]  /*27a0*/  UIMAD UR12, UR42, UR7, URZ ;  /* 0x000000072a0c72a4 */ /* 0x000fe4000f8e02ff */
[----:B------:R-:W-:Y:S02]  /*27b0*/  UISETP.GE.AND UP0, UPT, UR4, UR10, UPT ;  /* 0x0000000a0400728c */ /* 0x000fe4000bf06270 */
[----:B------:R-:W-:Y:S02]  /*27c0*/  UIMAD.WIDE.U32 UR10, UR4, UR8, URZ ;  /* 0x00000008040a72a5 */ /* 0x000fe4000f8e00ff */
[----:B------:R-:W-:-:S02]  /*27d0*/  UISETP.GE.OR UP0, UPT, UR5, UR12, UP0 ;  /* 0x0000000c0500728c */ /* 0x000fc40008706670 */
[----:B------:R-:W-:Y:S02]  /*27e0*/  UIMAD.WIDE.U32 UR14, UR5, UR8, URZ ;  /* 0x00000008050e72a5 */ /* 0x000fe4000f8e00ff */
[----:B------:R-:W-:Y:S01]  /*27f0*/  UIADD3 UR12, UPT, UPT, -UR5, URZ, URZ ;  /* 0x000000ff050c7290 */ /* 0x000fe2000fffe1ff */
[----:B------:R-:W-:Y:S01]  /*2800*/  UMOV UR10, UR11 ;  /* 0x0000000b000a7c82 */ /* 0x000fe20008000000 */
[----:B------:R-:W-:Y:S02]  /*2810*/  UIADD3 UR11, UPT, UPT, -UR4, URZ, URZ ;  /* 0x000000ff040b7290 */ /* 0x000fe4000fffe1ff */
[----:B------:R-:W-:-:S03]  /*2820*/  USHF.R.U32.HI UR10, URZ, UR9, UR10 ;  /* 0x00000009ff0a7299 */ /* 0x000fc6000801160a */
[----:B------:R-:W-:Y:S01]  /*2830*/  @!UP0 UMOV UR8, UR15 ;  /* 0x0000000f00088c82 */ /* 0x000fe20008000000 */
[----:B------:R-:W-:Y:S02]  /*2840*/  UIMAD UR11, UR18, UR11, UR31 ;  /* 0x0000000b120b72a4 */ /* 0x000fe4000f8e021f */
[----:B------:R-:W-:Y:S02]  /*2850*/  USEL UR10, UR4, UR10, !UP3 ;  /* 0x0000000a040a7287 */ /* 0x000fe4000d800000 */
[----:B------:R-:W-:Y:S02]  /*2860*/  @!UP0 USHF.R.U32.HI UR8, URZ, UR9, UR8 ;  /* 0x00000009ff088299 */ /* 0x000fe40008011608 */
[----:B------:R-:W-:Y:S02]  /*2870*/  UIADD3 UR9, UPT, UPT, -UR10, URZ, URZ ;  /* 0x000000ff0a097290 */ /* 0x000fe4000fffe1ff */
[----:B------:R-:W-:Y:S02]  /*2880*/  @!UP0 USEL UR8, UR5, UR8, !UP3 ;  /* 0x0000000805088287 */ /* 0x000fe4000d800000 */
[----:B------:R-:W-:-:S02]  /*2890*/  UIMAD UR9, UR42, UR9, UR4 ;  /* 0x000000092a0972a4 */ /* 0x000fc4000f8e0204 */
[----:B------:R-:W-:Y:S02]  /*28a0*/  @!UP0 UIADD3 UR10, UPT, UPT, UR10, -UR8, URZ ;  /* 0x800000080a0a8290 */ /* 0x000fe4000fffe0ff */
[----:B------:R-:W-:Y:S02]  /*28b0*/  @!UP0 UIMAD UR8, UR9, UR7, UR8 ;  /* 0x00000007090882a4 */ /* 0x000fe4000f8e0208 */
[----:B------:R-:W-:Y:S02]  /*28c0*/  @!UP0 UIMAD UR4, UR42, UR10, UR5 ;  /* 0x0000000a2a0482a4 */ /* 0x000fe4000f8e0205 */
[----:B------:R-:W-:Y:S02]  /*28d0*/  UIMAD UR7, UR20, UR12, UR37 ;  /* 0x0000000c140772a4 */ /* 0x000fe4000f8e0225 */
[----:B------:R-:W-:Y:S01]  /*28e0*/  UIMAD UR31, UR4, UR18, UR11 ;  /* 0x00000012041f72a4 */ /* 0x000fe2000f8e020b */
[----:B------:R-:W-:Y:S02]  /*28f0*/  @!UP0 UMOV UR5, UR8 ;  /* 0x0000000800058c82 */ /* 0x000fe40008000000 */
[----:B------:R-:W-:-:S12]  /*2900*/  UIMAD UR37, UR5, UR20, UR7 ;  /* 0x00000014052572a4 */ /* 0x000fd8000f8e0207 */
.L_x_41:
[----:B------:R-:W3:Y:S02]  /*2910*/  LDCU UR4, c[0x0][0xb30] ;  /* 0x00016600ff0477ac */ /* 0x000ee40008000800 */
[----:B---3--:R-:W-:-:S09]  /*2920*/  UISETP.NE.AND UP0, UPT, UR4, 0x1, UPT ;  /* 0x000000010400788c */ /* 0x008fd2000bf05270 */
[----:B------:R-:W-:Y:S05]  /*2930*/  BRA.U UP0, `(.L_x_42) ;  /* 0x0000000100447547 */ /* 0x000fea000b800000 */
[----:B------:R-:W3:Y:S01]  /*2940*/  LDCU.128 UR16, c[0x0][0xb10] ;  /* 0x00016200ff1077ac */ /* 0x000ee20008000c00 */
[----:B------:R-:W4:Y:S01]  /*2950*/  LDCU UR10, c[0x0][0xb0c] ;  /* 0x00016180ff0a77ac */ /* 0x000f220008000800 */
[----:B------:R-:W1:Y:S01]  /*2960*/  LDCU UR7, c[0x0][0xb20] ;  /* 0x00016400ff0777ac */ /* 0x000e620008000800 */
[----:B---3--:R-:W-:Y:S02]  /*2970*/  UIMAD.WIDE.U32 UR8, UR37, UR16, URZ ;  /* 0x00000010250872a5 */ /* 0x008fe4000f8e00ff */
[----:B------:R-:W-:Y:S02]  /*2980*/  UIMAD.WIDE.U32 UR4, UR31, UR19, URZ ;  /* 0x000000131f0472a5 */ /* 0x000fe4000f8e00ff */
[----:B----4-:R-:W-:Y:S02]  /*2990*/  UISETP.NE.AND UP2, UPT, UR10, 0x1, UPT ;  /* 0x000000010a00788c */ /* 0x010fe4000bf45270 */
[----:B------:R-:W-:Y:S01]  /*29a0*/  UISETP.NE.AND UP0, UPT, UR18, 0x1, UPT ;  /* 0x000000011200788c */ /* 0x000fe2000bf05270 */
[----:B------:R-:W-:-:S02]  /*29b0*/  UMOV UR8, UR9 ;  /* 0x0000000900087c82 */ /* 0x000fc40008000000 */
[----:B------:R-:W-:Y:S01]  /*29c0*/  UMOV UR4, UR5 ;  /* 0x0000000500047c82 */ /* 0x000fe20008000000 */
[----:B------:R-:W-:Y:S02]  /*29d0*/  USHF.R.U32.HI UR17, URZ, UR17, UR8 ;  /* 0x00000011ff117299 */ /* 0x000fe40008011608 */
[----:B-1----:R-:W-:Y:S02]  /*29e0*/  USHF.R.U32.HI UR4, URZ, UR7, UR4 ;  /* 0x00000007ff047299 */ /* 0x002fe40008011604 */
[----:B------:R-:W-:Y:S02]  /*29f0*/  USEL UR5, UR37, UR17, !UP2 ;  /* 0x0000001125057287 */ /* 0x000fe4000d000000 */
[----:B------:R-:W-:-:S04]  /*2a00*/  USEL UR4, UR31, UR4, !UP0 ;  /* 0x000000041f047287 */ /* 0x000fc8000c000000 */
[----:B------:R-:W-:Y:S02]  /*2a10*/  UIADD3 UR7, UPT, UPT, UR5, -UR4, URZ ;  /* 0x8000000405077290 */ /* 0x000fe4000fffe0ff */
[----:B------:R-:W-:Y:S02]  /*2a20*/  UIADD3 UR4, UPT, UPT, -UR5, UR4, URZ ;  /* 0x0000000405047290 */ /* 0x000fe4000fffe1ff */
[----:B------:R-:W-:Y:S02]  /*2a30*/  UIMAD UR31, UR7, UR18, UR31 ;  /* 0x00000012071f72a4 */ /* 0x000fe4000f8e021f */
[----:B------:R-:W-:-:S12]  /*2a40*/  UIMAD UR37, UR4, UR10, UR37 ;  /* 0x0000000a042572a4 */ /* 0x000fd8000f8e0225 */
.L_x_42:
[----:B------:R-:W-:Y:S01]  /*2a50*/  VIADD R11, R11, 0x1 ;  /* 0x000000010b0b7836 */ /* 0x000fe20000000000 */
[----:B------:R-:W-:Y:S01]  /*2a60*/  R2UR UR4, R58 ;  /* 0x000000003a0472ca */ /* 0x000fe200000e0000 */
[----:B------:R-:W-:Y:S01]  /*2a70*/  UIADD3 UR32, UPT, UPT, UR37, UR63, URZ ;  /* 0x0000003f25207290 */ /* 0x000fe2000fffe0ff */
[----:B------:R-:W-:Y:S02]  /*2a80*/  PLOP3.LUT P1, PT, PT, PT, PT, 0x80, 0x8 ;  /* 0x000000000008781c */ /* 0x000fe40003f2f070 */
[----:B------:R-:W-:-:S04]  /*2a90*/  ISETP.NE.AND P0, PT, R11, 0x2, PT ;  /* 0x000000020b00780c */ /* 0x000fc80003f05270 */
[----:B------:R-:W-:Y:S02]  /*2aa0*/  SEL R3, RZ, 0x1, P0 ;  /* 0x00000001ff037807 */ /* 0x000fe40000000000 */
[----:B------:R-:W-:Y:S02]  /*2ab0*/  SEL R11, R11, RZ, P0 ;  /* 0x000000ff0b0b7207 */ /* 0x000fe40000000000 */
[----:B------:R-:W-:Y:S01]  /*2ac0*/  LOP3.LUT R10, R10, R3, RZ, 0x3c, !PT ;  /* 0x000000030a0a7212 */ /* 0x000fe200078e3cff */
[----:B------:R-:W-:Y:S01]  /*2ad0*/  UIADD3 UR33, UPT, UPT, UR31, UR4, URZ ;  /* 0x000000041f217290 */ /* 0x000fe2000fffe0ff */
[----:B------:R-:W-:Y:S11]  /*2ae0*/  BRA.U UP1, `(.L_x_43) ;  /* 0xfffffff1013c7547 */ /* 0x000ff6000b83ffff */
[----:B------:R-:W-:Y:S01]  /*2af0*/  UIADD3 UR13, UPT, UPT, UR13, 0x80, URZ ;  /* 0x000000800d0d7890 */ /* 0x000fe2000fffe0ff */
[----:B------:R-:W-:-:S03]  /*2b00*/  SHF.L.U32 R3, R12, 0x1f, RZ ;  /* 0x0000001f0c037819 */ /* 0x000fc600000006ff */
[----:B------:R-:W-:-:S09]  /*2b10*/  ULEA UR4, UR6, UR13, 0x3 ;  /* 0x0000000d06047291 */ /* 0x000fd2000f8e18ff */
[----:B------:R-:W3:Y:S02]  /*2b20*/  SYNCS.PHASECHK.TRANS64.TRYWAIT P0, [UR4], R3 ;  /* 0x00000003ff0075a7 */ /* 0x000ee40008001104 */
[----:B---3--:R-:W-:Y:S05]  /*2b30*/  @!P0 BRA `(.L_x_44) ;  /* 0x0000005c00808947 */ /* 0x008fea0003800000 */
.L_x_151:
[----:B------:R-:W-:-:S04]  /*2b40*/  UIADD3 UR4, UPT, UPT, UR6, 0x1, URZ ;  /* 0x0000000106047890 */ /* 0x000fc8000fffe0ff */
[----:B------:R-:W-:-:S04]  /*2b50*/  UISETP.NE.AND UP0, UPT, UR4, 0x10, UPT ;  /* 0x000000100400788c */ /* 0x000fc8000bf05270 */
[----:B------:R-:W-:Y:S02]  /*2b60*/  USEL UR6, URZ, 0x1, UP0 ;  /* 0x00000001ff067887 */ /* 0x000fe40008000000 */
[----:B------:R-:W-:-:S04]  /*2b70*/  USEL UR4, UR4, URZ, UP0 ;  /* 0x000000ff04047287 */ /* 0x000fc80008000000 */
[----:B------:R-:W-:Y:S01]  /*2b80*/  ULEA UR5, UR4, UR13, 0x3 ;  /* 0x0000000d04057291 */ /* 0x000fe2000f8e18ff */
[----:B------:R-:W-:-:S04]  /*2b90*/  LOP3.LUT R2, R12, UR6, RZ, 0x3c, !PT ;  /* 0x000000060c027c12 */ /* 0x000fc8000f8e3cff */
[----:B-1----:R-:W-:-:S04]  /*2ba0*/  SHF.L.U32 R3, R2, 0x1f, RZ ;  /* 0x0000001f02037819 */ /* 0x002fc800000006ff */
[----:B------:R-:W1:Y:S02]  /*2bb0*/  SYNCS.PHASECHK.TRANS64.TRYWAIT P0, [UR5], R3 ;  /* 0x00000003ff0075a7 */ /* 0x000e640008001105 */
[----:B-1----:R-:W-:Y:S05]  /*2bc0*/  @!P0 BRA `(.L_x_45) ;  /* 0x0000005c00748947 */ /* 0x002fea0003800000 */
.L_x_153:
        /* <DEDUP_REMOVED lines=9> */
.L_x_155:
        /* <DEDUP_REMOVED lines=9> */
.L_x_157:
        /* <DEDUP_REMOVED lines=9> */
.L_x_159:
        /* <DEDUP_REMOVED lines=9> */
.L_x_161:
        /* <DEDUP_REMOVED lines=9> */
.L_x_163:
        /* <DEDUP_REMOVED lines=9> */
.L_x_165:
        /* <DEDUP_REMOVED lines=9> */
.L_x_167:
        /* <DEDUP_REMOVED lines=9> */
.L_x_169:
        /* <DEDUP_REMOVED lines=9> */
.L_x_171:
        /* <DEDUP_REMOVED lines=9> */
.L_x_173:
        /* <DEDUP_REMOVED lines=9> */
.L_x_175:
        /* <DEDUP_REMOVED lines=9> */
.L_x_177:
        /* <DEDUP_REMOVED lines=9> */
.L_x_179:
[----:B------:R-:W-:-:S04]  /*3320*/  UIADD3 UR4, UPT, UPT, UR4, 0x1, URZ ;  /* 0x0000000104047890 */ /* 0x000fc8000fffe0ff */
[----:B------:R-:W-:-:S04]  /*3330*/  UISETP.NE.AND UP0, UPT, UR4, 0x10, UPT ;  /* 0x000000100400788c */ /* 0x000fc8000bf05270 */
[----:B------:R-:W-:Y:S02]  /*3340*/  USEL UR5, URZ, 0x1, UP0 ;  /* 0x00000001ff057887 */ /* 0x000fe40008000000 */
[----:B------:R-:W-:-:S04]  /*3350*/  USEL UR4, UR4, URZ, UP0 ;  /* 0x000000ff04047287 */ /* 0x000fc80008000000 */
[----:B------:R-:W-:Y:S01]  /*3360*/  ULEA UR4, UR4, UR13, 0x3 ;  /* 0x0000000d04047291 */ /* 0x000fe2000f8e18ff */
[----:B-1----:R-:W-:-:S04]  /*3370*/  LOP3.LUT R3, R2, UR5, RZ, 0x3c, !PT ;  /* 0x0000000502037c12 */ /* 0x002fc8000f8e3cff */
[----:B------:R-:W-:Y:S01]  /*3380*/  SHF.L.U32 R3, R3, 0x1f, RZ ;  /* 0x0000001f03037819 */ /* 0x000fe200000006ff */
[----:B------:R-:W-:-:S07]  /*3390*/  IMAD.U32 R0, RZ, RZ, UR4 ;  /* 0x00000004ff007e24 */ /* 0x000fce000f8e00ff */
.L_x_59:
[----:B-1----:R1:W3:Y:S02]  /*33a0*/  SYNCS.PHASECHK.TRANS64.TRYWAIT P0, [R0+URZ], R3 ;  /* 0x00000003000075a7 */ /* 0x0022e400080011ff */
[----:B---3--:R-:W-:Y:S05]  /*33b0*/  @!P0 NANOSLEEP.SYNCS 0x989680 ;  /* 0x009896800000895d */ /* 0x008fea0003900000 */
[----:B------:R-:W3:Y:S02]  /*33c0*/  @!P0 SYNCS.PHASECHK.TRANS64 P0, [R0+URZ], R3 ;  /* 0x00000003000085a7 */ /* 0x000ee400080010ff */
[----:B--23--:R-:W-:Y:S05]  /*33d0*/  @P0 EXIT ;  /* 0x000000000000094d */ /* 0x00cfea0003800000 */
[----:B------:R-:W-:Y:S05]  /*33e0*/  BRA `(.L_x_59) ;  /* 0xfffffffc00ec7947 */ /* 0x000fea000383ffff */
.L_x_23:
[----:B------:R-:W2:Y:S02]  /*33f0*/  S2UR UR4, SR_CgaCtaId ;  /* 0x00000000000479c3 */ /* 0x000ea40000008800 */
[----:B--2---:R-:W-:-:S04]  /*3400*/  UISETP.NE.AND UP0, UPT, UR4, URZ, UPT ;  /* 0x000000ff0400728c */ /* 0x004fc8000bf05270 */
[----:B------:R-:W-:-:S09]  /*3410*/  UISETP.NE.OR UP0, UPT, UR20, 0x1, UP0 ;  /* 0x000000011400788c */ /* 0x000fd20008705670 */
[----:B------:R-:W-:Y:S05]  /*3420*/  BRA.U UP0, `(.L_x_60) ;  /* 0x00000005004c7547 */ /* 0x000fea000b800000 */
[----:B------:R-:W2:Y:S01]  /*3430*/  S2UR UR5, SR_CgaCtaId ;  /* 0x00000000000579c3 */ /* 0x000ea20000008800 */
[----:B------:R-:W-:Y:S01]  /*3440*/  UMOV UR4, 0x400 ;  /* 0x0000040000047882 */ /* 0x000fe20000000000 */
[----:B------:R-:W-:Y:S01]  /*3450*/  ISETP.GE.U32.AND P2, PT, R0, 0x4, PT ;  /* 0x000000040000780c */ /* 0x000fe20003f46070 */
[----:B------:R-:W-:Y:S01]  /*3460*/  IMAD.MOV.U32 R12, RZ, RZ, 0x1 ;  /* 0x00000001ff0c7424 */ /* 0x000fe200078e00ff */
[----:B------:R-:W-:Y:S02]  /*3470*/  CS2R R10, SRZ ;  /* 0x00000000000a7805 */ /* 0x000fe4000001ff00 */
[----:B------:R-:W-:Y:S01]  /*3480*/  CS2R R8, SRZ ;  /* 0x0000000000087805 */ /* 0x000fe2000001ff00 */
[----:B--2---:R-:W-:-:S03]  /*3490*/  ULEA UR6, UR5, UR4, 0x18 ;  /* 0x0000000405067291 */ /* 0x004fc6000f8ec0ff */
[----:B------:R-:W-:-:S09]  /*34a0*/  UMOV UR5, URZ ;  /* 0x000000ff00057c82 */ /* 0x000fd20008000000 */
.L_x_64:
[----:B------:R-:W-:Y:S02]  /*34b0*/  LEA R2, R8, UR6, 0x3 ;  /* 0x0000000608027c11 */ /* 0x000fe4000f8e18ff */
[----:B------:R-:W-:-:S03]  /*34c0*/  SHF.L.U32 R5, R9, 0x1f, RZ ;  /* 0x0000001f09057819 */ /* 0x000fc600000006ff */
[----:B------:R-:W-:Y:S01]  /*34d0*/  VIADD R4, R2, 0x1b0 ;  /* 0x000001b002047836 */ /* 0x000fe20000000000 */
[----:B------:R-:W2:Y:S02]  /*34e0*/  SYNCS.PHASECHK.TRANS64.TRYWAIT P0, [R2+URZ+0x1a0], R5 ;  /* 0x0001a005020075a7 */ /* 0x000ea400080011ff */
[----:B--2---:R-:W-:Y:S05]  /*34f0*/  @!P0 BRA `(.L_x_61) ;  /* 0x0000005800788947 */ /* 0x004fea0003800000 */
.L_x_180:
[----:B------:R-:W-:Y:S01]  /*3500*/  ULEA UR4, UR5, UR6, 0x3 ;  /* 0x0000000605047291 */ /* 0x000fe2000f8e18ff */
[----:B------:R-:W-:Y:S02]  /*3510*/  PRMT R4, RZ, 0x654, R4 ;  /* 0x00000654ff047816 */ /* 0x000fe40000000004 */
[----:B--2---:R-:W-:Y:S01]  /*3520*/  SHF.L.U32 R5, R12, 0x1f, RZ ;  /* 0x0000001f0c057819 */ /* 0x004fe200000006ff */
[----:B------:R-:W-:Y:S01]  /*3530*/  UIADD3 UR7, UPT, UPT, UR4, 0x140, URZ ;  /* 0x0000014004077890 */ /* 0x000fe2000fffe0ff */
[----:B------:R2:W-:Y:S05]  /*3540*/  SYNCS.ARRIVE.TRANS64.RED.A1T0 RZ, [R4+URZ], RZ ;  /* 0x000000ff04ff79a7 */ /* 0x0005ea00081004ff */
[----:B------:R-:W-:Y:S01]  /*3550*/  IMAD.U32 R7, RZ, RZ, UR7 ;  /* 0x00000007ff077e24 */ /* 0x000fe2000f8e00ff */
[----:B------:R-:W3:Y:S04]  /*3560*/  SYNCS.PHASECHK.TRANS64.TRYWAIT P0, [UR4+0x150], R5 ;  /* 0x00015005ff0075a7 */ /* 0x000ee80008001104 */
[----:B------:R-:W-:Y:S01]  /*3570*/  PRMT R6, R0, 0x654, R7 ;  /* 0x0000065400067816 */ /* 0x000fe20000000007 */
[----:B--2---:R-:W-:Y:S01]  /*3580*/  @!P2 IMAD.MOV.U32 R4, RZ, RZ, 0x10 ;  /* 0x00000010ff04a424 */ /* 0x004fe200078e00ff */
[----:B---3--:R-:W-:Y:S06]  /*3590*/  @!P0 BRA `(.L_x_62) ;  /* 0x0000005800648947 */ /* 0x008fec0003800000 */
.L_x_182:
[----:B------:R-:W-:Y:S01]  /*35a0*/  ULEA UR8, UR5, UR6, 0x4 ;  /* 0x0000000605087291 */ /* 0x000fe2000f8e20ff */
[----:B------:R-:W-:Y:S01]  /*35b0*/  SEL R3, R6, R3, !P2 ;  /* 0x0000000306037207 */ /* 0x000fe20005000000 */
[----:B------:R-:W-:Y:S01]  /*35c0*/  UIADD3 UR9, UPT, UPT, UR4, 0x140, URZ ;  /* 0x0000014004097890 */ /* 0x000fe2000fffe0ff */
[----:B--2---:R-:W-:Y:S01]  /*35d0*/  LEA R2, R11, UR6, 0x3 ;  /* 0x000000060b027c11 */ /* 0x004fe2000f8e18ff */
[----:B------:R-:W-:Y:S01]  /*35e0*/  UIADD3 UR8, UPT, UPT, UR8, 0x1d0, URZ ;  /* 0x000001d008087890 */ /* 0x000fe2000fffe0ff */
[----:B------:R-:W-:Y:S01]  /*35f0*/  SHF.L.U32 R5, R10, 0x1f, RZ ;  /* 0x0000001f0a057819 */ /* 0x000fe200000006ff */
[----:B------:R2:W-:Y:S01]  /*3600*/  @!P2 SYNCS.ARRIVE.TRANS64.RED RZ, [R3+URZ], R4 ;  /* 0x0000000403ffa9a7 */ /* 0x0005e200080004ff */
[----:B------:R-:W-:Y:S01]  /*3610*/  UIADD3 UR4, UPT, UPT, UR5, 0x1, URZ ;  /* 0x0000000105047890 */ /* 0x000fe2000fffe0ff */
[----:B------:R-:W-:-:S03]  /*3620*/  VIADD R8, R8, 0x1 ;  /* 0x0000000108087836 */ /* 0x000fc60000000000 */
[----:B------:R-:W-:Y:S02]  /*3630*/  UISETP.NE.AND UP0, UPT, UR4, 0x2, UPT ;  /* 0x000000020400788c */ /* 0x000fe4000bf05270 */
[----:B------:R-:W-:Y:S06]  /*3640*/  UGETNEXTWORKID.BROADCAST [UR8], [UR9] ;  /* 0x00000000080073ca */ /* 0x000fec0008000100 */
[----:B------:R-:W-:Y:S01]  /*3650*/  USEL UR7, URZ, 0x1, UP0 ;  /* 0x00000001ff077887 */ /* 0x000fe20008000000 */
[----:B------:R-:W-:Y:S01]  /*3660*/  ISETP.NE.AND P0, PT, R8, 0x2, PT ;  /* 0x000000020800780c */ /* 0x000fe20003f05270 */
[----:B------:R-:W-:Y:S01]  /*3670*/  USEL UR5, UR4, URZ, UP0 ;  /* 0x000000ff04057287 */ /* 0x000fe20008000000 */
[----:B------:R-:W3:Y:S03]  /*3680*/  SYNCS.PHASECHK.TRANS64.TRYWAIT P1, [R2+URZ+0x140], R5 ;  /* 0x00014005020075a7 */ /* 0x000ee600080211ff */
[----:B------:R-:W-:Y:S01]  /*3690*/  LOP3.LUT R12, R12, UR7, RZ, 0x3c, !PT ;  /* 0x000000070c0c7c12 */ /* 0x000fe2000f8e3cff */
[----:B--23--:R-:W-:Y:S07]  /*36a0*/  @!P1 BRA `(.L_x_63) ;  /* 0x0000005800389947 */ /* 0x00cfee0003800000 */
.L_x_183:
[C---:B------:R-:W-:Y:S01]  /*36b0*/  LEA R4, R11.reuse, UR6, 0x4 ;  /* 0x000000060b047c11 */ /* 0x040fe2000f8e20ff */
[----:B--2---:R-:W-:Y:S01]  /*36c0*/  VIADD R2, R2, 0x150 ;  /* 0x0000015002027836 */ /* 0x004fe20000000000 */
[----:B------:R-:W-:Y:S01]  /*36d0*/  SEL R8, R8, RZ, P0 ;  /* 0x000000ff08087207 */ /* 0x000fe20000000000 */
[----:B------:R-:W-:-:S03]  /*36e0*/  VIADD R11, R11, 0x1 ;  /* 0x000000010b0b7836 */ /* 0x000fc60000000000 */
[----:B------:R-:W2:Y:S01]  /*36f0*/  LDS.128 R4, [R4+0x1d0] ;  /* 0x0001d00004047984 */ /* 0x000ea20000000c00 */
[----:B------:R-:W-:Y:S02]  /*3700*/  PRMT R2, RZ, 0x654, R2 ;  /* 0x00000654ff027816 */ /* 0x000fe40000000002 */
[C---:B------:R-:W-:Y:S01]  /*3710*/  ISETP.NE.AND P1, PT, R11.reuse, 0x2, PT ;  /* 0x000000020b00780c */ /* 0x040fe20003f25270 */
[----:B------:R-:W-:Y:S01]  /*3720*/  @!PT LDS RZ, [RZ] ;  /* 0x00000000fffff984 */ /* 0x000fe20000000800 */
[----:B------:R-:W-:Y:S01]  /*3730*/  @!PT LDS RZ, [RZ] ;  /* 0x00000000fffff984 */ /* 0x000fe20000000800 */
[----:B------:R-:W-:Y:S01]  /*3740*/  @!PT LDS RZ, [RZ] ;  /* 0x00000000fffff984 */ /* 0x000fe20000000800 */
[----:B------:R-:W-:Y:S01]  /*3750*/  @!PT LDS RZ, [RZ] ;  /* 0x00000000fffff984 */ /* 0x000fe20000000800 */
[----:B------:R3:W-:Y:S06]  /*3760*/  MEMBAR.ALL.CTA ;  /* 0x0000000000007992 */ /* 0x0007ec0000008000 */
[----:B---3--:R-:W3:Y:S01]  /*3770*/  FENCE.VIEW.ASYNC.S ;  /* 0x00000000000073c6 */ /* 0x008ee20000000000 */
[----:B------:R-:W-:Y:S01]  /*3780*/  SEL R11, R11, RZ, P1 ;  /* 0x000000ff0b0b7207 */ /* 0x000fe20000800000 */
[----:B---3--:R3:W-:Y:S01]  /*3790*/  SYNCS.ARRIVE.TRANS64.RED.A1T0 RZ, [R2+URZ], RZ ;  /* 0x000000ff02ff79a7 */ /* 0x0087e200081004ff */
[----:B--2---:R-:W-:-:S02]  /*37a0*/  LOP3.LUT P3, RZ, R6, 0x1, RZ, 0xc0, !PT ;  /* 0x0000000106ff7812 */ /* 0x004fc4000786c0ff */
[----:B------:R-:W-:-:S04]  /*37b0*/  SEL R5, RZ, 0x1, P1 ;  /* 0x00000001ff057807 */ /* 0x000fc80000800000 */
[----:B------:R-:W-:Y:S02]  /*37c0*/  LOP3.LUT R10, R10, R5, RZ, 0x3c, !PT ;  /* 0x000000050a0a7212 */ /* 0x000fe400078e3cff */
[----:B---3--:R-:W-:-:S04]  /*37d0*/  SEL R2, RZ, 0x1, P0 ;  /* 0x00000001ff027807 */ /* 0x008fc80000000000 */
[----:B------:R-:W-:Y:S01]  /*37e0*/  LOP3.LUT R9, R9, R2, RZ, 0x3c, !PT ;  /* 0x0000000209097212 */ /* 0x000fe200078e3cff */
[----:B------:R-:W-:Y:S06]  /*37f0*/  @P3 BRA `(.L_x_64) ;  /* 0xfffffffc002c3947 */ /* 0x000fec000383ffff */
[----:B------:R-:W-:Y:S01]  /*3800*/  ULEA UR4, UR5, UR6, 0x3 ;  /* 0x0000000605047291 */ /* 0x000fe2000f8e18ff */
[----:B------:R-:W-:-:S08]  /*3810*/  SHF.L.U32 R3, R12, 0x1f, RZ ;  /* 0x0000001f0c037819 */ /* 0x000fd000000006ff */
[----:B------:R-:W2:Y:S02]  /*3820*/  SYNCS.PHASECHK.TRANS64 P0, [UR4+0x150], R3 ;  /* 0x00015003ff0075a7 */ /* 0x000ea40008001004 */
[----:B--2---:R-:W-:Y:S05]  /*3830*/  @P0 BRA `(.L_x_65) ;  /* 0x0000000000080947 */ /* 0x004fea0003800000 */
[----:B------:R-:W2:Y:S02]  /*3840*/  SYNCS.PHASECHK.TRANS64.TRYWAIT P0, [UR4+0x150], R3 ;  /* 0x00015003ff0075a7 */ /* 0x000ea40008001104 */
[----:B--2---:R-:W-:Y:S05]  /*3850*/  @!P0 BRA `(.L_x_66) ;  /* 0x0000005400e08947 */ /* 0x004fea0003800000 */
.L_x_65:
[----:B------:R-:W-:-:S04]  /*3860*/  UIADD3 UR7, UPT, UPT, UR5, 0x1, URZ ;  /* 0x0000000105077890 */ /* 0x000fc8000fffe0ff */
[----:B------:R-:W-:-:S04]  /*3870*/  UISETP.NE.AND UP0, UPT, UR7, 0x2, UPT ;  /* 0x000000020700788c */ /* 0x000fc8000bf05270 */
[----:B------:R-:W-:Y:S02]  /*3880*/  USEL UR8, URZ, 0x1, UP0 ;  /* 0x00000001ff087887 */ /* 0x000fe40008000000 */
[----:B------:R-:W-:-:S04]  /*3890*/  USEL UR7, UR7, URZ, UP0 ;  /* 0x000000ff07077287 */ /* 0x000fc80008000000 */
[----:B------:R-:W-:Y:S01]  /*38a0*/  ULEA UR7, UR7, UR6, 0x3 ;  /* 0x0000000607077291 */ /* 0x000fe2000f8e18ff */
[----:B--2---:R-:W-:-:S04]  /*38b0*/  LOP3.LUT R3, R12, UR8, RZ, 0x3c, !PT ;  /* 0x000000080c037c12 */ /* 0x004fc8000f8e3cff */
[----:B------:R-:W-:-:S04]  /*38c0*/  SHF.L.U32 R0, R3, 0x1f, RZ ;  /* 0x0000001f03007819 */ /* 0x000fc800000006ff */
[----:B------:R-:W2:Y:S02]  /*38d0*/  SYNCS.PHASECHK.TRANS64 P0, [UR7+0x150], R0 ;  /* 0x00015000ff0075a7 */ /* 0x000ea40008001007 */
[----:B-12---:R-:W-:Y:S05]  /*38e0*/  @P0 EXIT ;  /* 0x000000000000094d */ /* 0x006fea0003800000 */
[----:B------:R-:W-:Y:S02]  /*38f0*/  SHF.L.U32 R3, R3, 0x1f, RZ ;  /* 0x0000001f03037819 */ /* 0x000fe400000006ff */
[----:B------:R-:W-:-:S07]  /*3900*/  MOV R0, UR7 ;  /* 0x0000000700007c02 */ /* 0x000fce0008000f00 */
.L_x_67:
[----:B-1----:R1:W2:Y:S02]  /*3910*/  SYNCS.PHASECHK.TRANS64.TRYWAIT P0, [R0+URZ+0x150], R3 ;  /* 0x00015003000075a7 */ /* 0x0022a400080011ff */
[----:B--2---:R-:W-:Y:S05]  /*3920*/  @!P0 NANOSLEEP.SYNCS 0x989680 ;  /* 0x009896800000895d */ /* 0x004fea0003900000 */
[----:B------:R-:W2:Y:S02]  /*3930*/  @!P0 SYNCS.PHASECHK.TRANS64 P0, [R0+URZ+0x150], R3 ;  /* 0x00015003000085a7 */ /* 0x000ea400080010ff */
[----:B--2---:R-:W-:Y:S05]  /*3940*/  @P0 EXIT ;  /* 0x000000000000094d */ /* 0x004fea0003800000 */
[----:B------:R-:W-:Y:S05]  /*3950*/  BRA `(.L_x_67) ;  /* 0xfffffffc00ec7947 */ /* 0x000fea000383ffff */
.L_x_60:
[----:B------:R-:W-:Y:S05]  /*3960*/  BRA.U UP5, `(.L_x_68) ;  /* 0x0000001105dc7547 */ /* 0x000fea000b800000 */
[----:B------:R-:W2:Y:S01]  /*3970*/  S2UR UR7, SR_CgaCtaId ;  /* 0x00000000000779c3 */ /* 0x000ea20000008800 */
[----:B------:R-:W-:Y:S01]  /*3980*/  UMOV UR4, 0x40 ;  /* 0x0000004000047882 */ /* 0x000fe20000000000 */
[----:B------:R-:W-:Y:S01]  /*3990*/  NOP ;  /* 0x0000000000007918 */ /* 0x000fe20000000000 */
[----:B------:R-:W-:Y:S01]  /*39a0*/  UMOV UR6, 0x400 ;  /* 0x0000040000067882 */ /* 0x000fe20000000000 */
[----:B--2---:R-:W-:Y:S02]  /*39b0*/  ULEA UR5, UR7, UR4, 0x18 ;  /* 0x0000000407057291 */ /* 0x004fe4000f8ec0ff */
[----:B------:R-:W-:-:S07]  /*39c0*/  ULEA UR6, UR7, UR6, 0x18 ;  /* 0x0000000607067291 */ /* 0x000fce000f8ec0ff */
[----:B------:R-:W2:Y:S02]  /*39d0*/  LDS.U8 R0, [UR5+0x1c] ;  /* 0x00001c05ff007984 */ /* 0x000ea40008000000 */
[----:B--2---:R-:W-:-:S13]  /*39e0*/  ISETP.NE.AND P0, PT, R0, RZ, PT ;  /* 0x000000ff0000720c */ /* 0x004fda0003f05270 */
[----:B------:R-:W-:Y:S05]  /*39f0*/  @P0 BRA `(.L_x_69) ;  /* 0x0000000400080947 */ /* 0x000fea0003800000 */
[----:B------:R-:W-:Y:S02]  /*3a00*/  UISETP.NE.U32.AND UP1, UPT, UR46, 0x1, UPT ;  /* 0x000000012e00788c */ /* 0x000fe4000bf25070 */
[----:B------:R-:W-:-:S07]  /*3a10*/  UIADD3 UR7, UPT, UPT, UR5, 0x8, URZ ;  /* 0x0000000805077890 */ /* 0x000fce000fffe0ff */
[----:B------:R-:W-:Y:S05]  /*3a20*/  BRA.U !UP1, `(.L_x_70) ;  /* 0x00000001099c7547 */ /* 0x000fea000b800000 */
[----:B------:R-:W-:Y:S01]  /*3a30*/  ELECT P0, URZ, PT ;  /* 0x0000000000ff782f */ /* 0x000fe20003800000 */
[----:B------:R-:W-:-:S12]  /*3a40*/  BSSY B0, `(.L_x_70) ;  /* 0x0000025000007945 */ /* 0x000fd80003800000 */
[----:B------:R-:W-:Y:S05]  /*3a50*/  @!P0 BRA `(.L_x_71) ;  /* 0x00000000008c8947 */ /* 0x000fea0003800000 */
[----:B------:R-:W-:-:S05]  /*3a60*/  UMOV UR4, 0x10 ;  /* 0x0000001000047882 */ /* 0x000fca0000000000 */
[----:B------:R-:W-:Y:S04]  /*3a70*/  DEPBAR.LE SB2, 0x36 ;  /* 0x0000ad800000791a */ /* 0x000fe80000000000 */
[----:B------:R-:W2:Y:S02]  /*3a80*/  UTCATOMSWS.2CTA.FIND_AND_SET.ALIGN UP0, UR4, UR4 ;  /* 0x00000004000475e3 */ /* 0x000ea40008200800 */
[----:B--2---:R-:W-:Y:S01]  /*3a90*/  MOV R11, UR4 ;  /* 0x00000004000b7c02 */ /* 0x004fe20008000f00 */
[----:B------:R-:W-:Y:S06]  /*3aa0*/  BRA.U UP0, `(.L_x_72) ;  /* 0x0000000100187547 */ /* 0x000fec000b800000 */
.L_x_73:
[----:B------:R-:W-:Y:S05]  /*3ab0*/  NANOSLEEP 0x64 ;  /* 0x000000640000795d */ /* 0x000fea0003800000 */
[----:B------:R-:W-:-:S05]  /*3ac0*/  UMOV UR4, 0x10 ;  /* 0x0000001000047882 */ /* 0x000fca0000000000 */
[----:B------:R-:W-:Y:S04]  /*3ad0*/  DEPBAR.LE SB2, 0x36 ;  /* 0x0000ad800000791a */ /* 0x000fe80000000000 */
[----:B------:R-:W2:Y:S02]  /*3ae0*/  UTCATOMSWS.2CTA.FIND_AND_SET.ALIGN UP0, UR4, UR4 ;  /* 0x00000004000475e3 */ /* 0x000ea40008200800 */
[----:B--2---:R-:W-:Y:S01]  /*3af0*/  MOV R11, UR4 ;  /* 0x00000004000b7c02 */ /* 0x004fe20008000f00 */
[----:B------:R-:W-:Y:S05]  /*3b00*/  BRA.U !UP0, `(.L_x_73) ;  /* 0xfffffffd08e87547 */ /* 0x000fea000b83ffff */
.L_x_72:
[----:B------:R-:W2:Y:S01]  /*3b10*/  LDS R7, [UR5+0x10] ;  /* 0x00001005ff077984 */ /* 0x000ea20008000800 */
[----:B------:R-:W-:Y:S01]  /*3b20*/  IMAD.U32 R5, RZ, RZ, UR6 ;  /* 0x00000006ff057e24 */ /* 0x000fe2000f8e00ff */
[----:B------:R-:W-:-:S03]  /*3b30*/  MOV R4, UR45 ;  /* 0x0000002d00047c02 */ /* 0x000fc60008000f00 */
[----:B------:R-:W-:Y:S01]  /*3b40*/  VIADD R5, R5, 0x1f0 ;  /* 0x000001f005057836 */ /* 0x000fe20000000000 */
[----:B--2---:R-:W-:-:S04]  /*3b50*/  SHF.L.U32 R7, R7, 0x1f, RZ ;  /* 0x0000001f07077819 */ /* 0x004fc800000006ff */
[----:B------:R-:W2:Y:S02]  /*3b60*/  SYNCS.PHASECHK.TRANS64.TRYWAIT P0, [UR5+0x8], R7 ;  /* 0x00000807ff0075a7 */ /* 0x000ea40008001105 */
[----:B--2---:R-:W-:Y:S05]  /*3b70*/  @P0 BRA `(.L_x_74) ;  /* 0x0000000000080947 */ /* 0x004fea0003800000 */
[----:B------:R-:W2:Y:S02]  /*3b80*/  SYNCS.PHASECHK.TRANS64.TRYWAIT P0, [UR5+0x8], R7 ;  /* 0x00000807ff0075a7 */ /* 0x000ea40008001105 */
[----:B--2---:R-:W-:Y:S05]  /*3b90*/  @!P0 BRA `(.L_x_75) ;  /* 0x0000005400288947 */ /* 0x004fea0003800000 */
.L_x_74:
[----:B--2---:R-:W-:Y:S01]  /*3ba0*/  HFMA2 R0, -RZ, RZ, 0, 5.9604644775390625e-08 ;  /* 0x00000001ff007431 */ /* 0x004fe200000001ff */
[----:B------:R-:W-:Y:S01]  /*3bb0*/  UPRMT UR4, UR45, 0x654, UR7 ;  /* 0x000006542d047896 */ /* 0x000fe20008000007 */
[----:B------:R-:W-:Y:S01]  /*3bc0*/  IMAD.MOV.U32 R8, RZ, RZ, 0xffff ;  /* 0x0000ffffff087424 */ /* 0x000fe200078e00ff */
[----:B------:R-:W-:Y:S01]  /*3bd0*/  PRMT R4, R4, 0x654, R5 ;  /* 0x0000065404047816 */ /* 0x000fe20000000005 */
[----:B------:R-:W-:Y:S02]  /*3be0*/  IMAD.MOV.U32 R6, RZ, RZ, 0x4 ;  /* 0x00000004ff067424 */ /* 0x000fe400078e00ff */
[----:B------:R-:W-:Y:S01]  /*3bf0*/  IMAD.SHL.U32 R9, R11, 0x20, RZ ;  /* 0x000000200b097824 */ /* 0x000fe200078e00ff */
[----:B------:R-:W-:Y:S02]  /*3c00*/  MOV R5, UR4 ;  /* 0x0000000400057c02 */ /* 0x000fe40008000f00 */
[-C--:B------:R-:W-:Y:S01]  /*3c10*/  SHF.L.U32 R8, R8, R11.reuse, RZ ;  /* 0x0000000b08087219 */ /* 0x080fe200000006ff */
[----:B------:R2:W-:Y:S01]  /*3c20*/  SYNCS.ARRIVE.TRANS64.RED RZ, [UR4], R6 ;  /* 0x00000006ffff79a7 */ /* 0x0005e20008000404 */
[----:B------:R-:W-:Y:S01]  /*3c30*/  SHF.L.U32 R7, R0, R11, RZ ;  /* 0x0000000b00077219 */ /* 0x000fe200000006ff */
[----:B------:R2:W-:Y:S04]  /*3c40*/  STS [UR6+0x1f0], R9 ;  /* 0x0001f009ff007988 */ /* 0x0005e80008000806 */
[----:B------:R2:W-:Y:S04]  /*3c50*/  STAS [R4.64], R11 ;  /* 0x0000000b04007dbd */ /* 0x0005e8000c0008ff */
[----:B------:R2:W-:Y:S04]  /*3c60*/  ATOMS.OR RZ, [UR5+0x14], R8 ;  /* 0x00001408ffff798c */ /* 0x0005e8000b000005 */
[----:B------:R2:W-:Y:S04]  /*3c70*/  ATOMS.OR RZ, [UR5+0x18], R7 ;  /* 0x00001807ffff798c */ /* 0x0005e8000b000005 */
[----:B------:R2:W-:Y:S02]  /*3c80*/  ATOMS.XOR RZ, [UR5+0x10], R0 ;  /* 0x00001000ffff798c */ /* 0x0005e4000b800005 */
.L_x_71:
[----:B-1----:R-:W-:Y:S05]  /*3c90*/  BSYNC B0 ;  /* 0x0000000000007941 */ /* 0x002fea0003800000 */
.L_x_70:
[----:B------:R-:W-:Y:S05]  /*3ca0*/  BRA.U UP1, `(.L_x_76) ;  /* 0x00000001016c7547 */ /* 0x000fea000b800000 */
[----:B------:R-:W-:-:S03]  /*3cb0*/  UMOV UR4, 0xffffffff ;  /* 0xffffffff00047882 */ /* 0x000fc60000000000 */
[----:B------:R-:W-:Y:S05]  /*3cc0*/  BRA.DIV UR4, `(.L_x_77) ;  /* 0x0000005204f47947 */ /* 0x000fea000b800000 */
[----:B------:R-:W-:-:S13]  /*3cd0*/  ELECT P0, URZ, PT ;  /* 0x0000000000ff782f */ /* 0x000fda0003800000 */
.L_x_187:
[----:B------:R-:W-:Y:S05]  /*3ce0*/  @!P0 BRA `(.L_x_76) ;  /* 0x00000000005c8947 */ /* 0x000fea0003800000 */
[----:B--2---:R-:W2:Y:S02]  /*3cf0*/  LDS R5, [UR5+0x10] ;  /* 0x00001005ff057984 */ /* 0x004ea40008000800 */
[----:B--2---:R-:W-:-:S04]  /*3d00*/  SHF.L.U32 R5, R5, 0x1f, RZ ;  /* 0x0000001f05057819 */ /* 0x004fc800000006ff */
[----:B------:R-:W2:Y:S02]  /*3d10*/  SYNCS.PHASECHK.TRANS64.TRYWAIT P0, [UR5+0x8], R5 ;  /* 0x00000805ff0075a7 */ /* 0x000ea40008001105 */
[----:B--2---:R-:W-:Y:S05]  /*3d20*/  @P0 BRA `(.L_x_78) ;  /* 0x0000000000080947 */ /* 0x004fea0003800000 */
[----:B------:R-:W2:Y:S02]  /*3d30*/  SYNCS.PHASECHK.TRANS64.TRYWAIT P0, [UR5+0x8], R5 ;  /* 0x00000805ff0075a7 */ /* 0x000ea40008001105 */
[----:B--2---:R-:W-:Y:S05]  /*3d40*/  @!P0 BRA `(.L_x_79) ;  /* 0x0000005000f88947 */ /* 0x004fea0003800000 */
.L_x_78:
[----:B------:R-:W3:Y:S01]  /*3d50*/  LDS R7, [UR6+0x1f0] ;  /* 0x0001f006ff077984 */ /* 0x000ee20008000800 */
[----:B--2---:R-:W-:Y:S02]  /*3d60*/  HFMA2 R0, -RZ, RZ, 0, 5.9604644775390625e-08 ;  /* 0x00000001ff007431 */ /* 0x004fe400000001ff */
[----:B------:R-:W-:Y:S01]  /*3d70*/  IMAD.MOV.U32 R4, RZ, RZ, 0xffff ;  /* 0x0000ffffff047424 */ /* 0x000fe200078e00ff */
[----:B------:R-:W-:Y:S01]  /*3d80*/  UPRMT UR4, UR45, 0x654, UR7 ;  /* 0x000006542d047896 */ /* 0x000fe20008000007 */
[----:B---3--:R-:W-:-:S03]  /*3d90*/  IMAD.SHL.U32 R5, R7, 0x20, RZ ;  /* 0x0000002007057824 */ /* 0x008fc600078e00ff */
[-C--:B------:R-:W-:Y:S02]  /*3da0*/  SHF.L.U32 R4, R4, R7.reuse, RZ ;  /* 0x0000000704047219 */ /* 0x080fe400000006ff */
[----:B------:R-:W-:Y:S01]  /*3db0*/  SHF.L.U32 R7, R0, R7, RZ ;  /* 0x0000000700077219 */ /* 0x000fe200000006ff */
[----:B------:R3:W-:Y:S04]  /*3dc0*/  STS [UR6+0x1f0], R5 ;  /* 0x0001f005ff007988 */ /* 0x0007e80008000806 */
[----:B------:R3:W-:Y:S04]  /*3dd0*/  ATOMS.OR RZ, [UR5+0x14], R4 ;  /* 0x00001404ffff798c */ /* 0x0007e8000b000005 */
[----:B------:R3:W-:Y:S01]  /*3de0*/  ATOMS.OR RZ, [UR5+0x18], R7 ;  /* 0x00001807ffff798c */ /* 0x0007e2000b000005 */
[----:B------:R-:W-:Y:S03]  /*3df0*/  SYNCS.ARRIVE.TRANS64.RED.A1T0 RZ, [UR4], RZ ;  /* 0x000000ffffff79a7 */ /* 0x000fe60008100404 */
[----:B------:R3:W-:Y:S01]  /*3e00*/  ATOMS.XOR RZ, [UR5+0x10], R0 ;  /* 0x00001000ffff798c */ /* 0x0007e2000b800005 */
[----:B------:R-:W-:Y:S05]  /*3e10*/  BRA `(.L_x_76) ;  /* 0x0000000000107947 */ /* 0x000fea0003800000 */
.L_x_69:
[----:B------:R-:W-:Y:S02]  /*3e20*/  MOV R0, 0xffffffff ;  /* 0xffffffff00007802 */ /* 0x000fe40000000f00 */
[----:B------:R-:W-:-:S03]  /*3e30*/  MOV R4, 0x3e60 ;  /* 0x00003e6000047802 */ /* 0x000fc60000000f00 */
[----:B------:R2:W-:Y:S04]  /*3e40*/  STS [UR6+0x1f0], R0 ;  /* 0x0001f000ff007988 */ /* 0x0005e80008000806 */
[----:B-12--5:R-:W-:Y:S05]  /*3e50*/  CALL.REL.NOINC `($__internal_1_$__cuda_sm10x_tcgen05_guardrail_trap_phase_invalid_during_alloc) ;  /* 0x0000005800587944 */ /* 0x026fea0003c00000 */
.L_x_76:
[----:B------:R-:W-:Y:S05]  /*3e60*/  WARPSYNC.ALL ;  /* 0x0000000000007948 */ /* 0x000fea0003800000 */
[----:B------:R-:W4:Y:S01]  /*3e70*/  S2UR UR4, SR_CgaCtaId ;  /* 0x00000000000479c3 */ /* 0x000f220000008800 */
[----:B------:R-:W-:Y:S01]  /*3e80*/  UMOV UR26, 0x400 ;  /* 0x00000400001a7882 */ /* 0x000fe20000000000 */
[----:B------:R-:W-:-:S06]  /*3e90*/  NOP ;  /* 0x0000000000007918 */ /* 0x000fcc0000000000 */
[----:B------:R-:W-:Y:S06]  /*3ea0*/  BAR.ARV 0x6, 0xa0 ;  /* 0x0182800000007b1d */ /* 0x000fec0000002000 */
[----:B------:R-:W1:Y:S01]  /*3eb0*/  LDCU UR6, c[0x0][0x38c] ;  /* 0x00007180ff0677ac */ /* 0x000e620008000800 */
[----:B------:R-:W-:Y:S01]  /*3ec0*/  LOP3.LUT R3, R3, 0xffff, RZ, 0xc0, !PT ;  /* 0x0000ffff03037812 */ /* 0x000fe200078ec0ff */
[----:B--2---:R-:W-:Y:S01]  /*3ed0*/  IMAD.MOV.U32 R9, RZ, RZ, 0x1 ;  /* 0x00000001ff097424 */ /* 0x004fe200078e00ff */
[----:B------:R-:W-:Y:S01]  /*3ee0*/  LOP3.LUT R2, R2, 0xffff, RZ, 0xc0, !PT ;  /* 0x0000ffff02027812 */ /* 0x000fe200078ec0ff */
[----:B------:R-:W-:Y:S01]  /*3ef0*/  IMAD.MOV.U32 R8, RZ, RZ, RZ ;  /* 0x000000ffff087224 */ /* 0x000fe200078e00ff */
[----:B------:R-:W-:Y:S01]  /*3f00*/  R2UR UR28, R3 ;  /* 0x00000000031c72ca */ /* 0x000fe200000e0000 */
[----:B------:R-:W-:Y:S01]  /*3f10*/  UMOV UR32, URZ ;  /* 0x000000ff00207c82 */ /* 0x000fe20008000000 */
[----:B------:R-:W-:-:S02]  /*3f20*/  R2UR UR42, R2 ;  /* 0x00000000022a72ca */ /* 0x000fc400000e0000 */
[----:B------:R-:W-:Y:S01]  /*3f30*/  CS2R R2, SRZ ;  /* 0x0000000000027805 */ /* 0x000fe2000001ff00 */
[----:B------:R-:W-:Y:S01]  /*3f40*/  UMOV UR23, URZ ;  /* 0x000000ff00177c82 */ /* 0x000fe20008000000 */
[----:B----4-:R-:W-:Y:S01]  /*3f50*/  ULEA UR26, UR4, UR26, 0x18 ;  /* 0x0000001a041a7291 */ /* 0x010fe2000f8ec0ff */
[----:B------:R-:W-:Y:S01]  /*3f60*/  UMOV UR22, URZ ;  /* 0x000000ff00167c82 */ /* 0x000fe20008000000 */
[----:B------:R-:W-:Y:S02]  /*3f70*/  UISETP.NE.AND UP3, UPT, UR46, URZ, UPT ;  /* 0x000000ff2e00728c */ /* 0x000fe4000bf65270 */
[----:B------:R-:W-:Y:S02]  /*3f80*/  UIADD3 UR5, UPT, UPT, UR26, 0x6400, URZ ;  /* 0x000064001a057890 */ /* 0x000fe4000fffe0ff */
[----:B------:R-:W-:-:S03]  /*3f90*/  UIADD3 UR4, UPT, UPT, UR26, 0x26400, URZ ;  /* 0x000264001a047890 */ /* 0x000fc6000fffe0ff */
[----:B---3--:R-:W2:Y:S01]  /*3fa0*/  LDS R0, [UR26+0x1f0] ;  /* 0x0001f01aff007984 */ /* 0x008ea20008000800 */
[----:B-1----:R-:W-:Y:S02]  /*3fb0*/  UIADD3 UR6, UPT, UPT, UR6, 0x1f, URZ ;  /* 0x0000001f06067890 */ /* 0x002fe4000fffe0ff */
[----:B------:R-:W-:Y:S02]  /*3fc0*/  USHF.R.U32.HI UR5, URZ, 0x4, UR5 ;  /* 0x00000004ff057899 */ /* 0x000fe40008011605 */
[----:B------:R-:W-:Y:S02]  /*3fd0*/  USHF.R.S32.HI UR33, URZ, 0x1f, UR6 ;  /* 0x0000001fff217899 */ /* 0x000fe40008011406 */
[----:B------:R-:W-:Y:S02]  /*3fe0*/  USHF.R.U32.HI UR4, URZ, 0x4, UR4 ;  /* 0x00000004ff047899 */ /* 0x000fe40008011604 */
[----:B------:R-:W-:Y:S02]  /*3ff0*/  ULEA.HI UR33, UR33, UR6, URZ, 0x5 ;  /* 0x0000000621217291 */ /* 0x000fe4000f8f28ff */
[----:B------:R-:W-:-:S02]  /*4000*/  ULOP3.LUT UR5, UR5, 0x3fff, URZ, 0xc0, !UPT ;  /* 0x00003fff05057892 */ /* 0x000fc4000f8ec0ff */
[----:B------:R-:W-:Y:S02]  /*4010*/  USHF.R.S32.HI UR33, URZ, 0x5, UR33 ;  /* 0x00000005ff217899 */ /* 0x000fe40008011421 */
[----:B------:R-:W-:Y:S02]  /*4020*/  ULOP3.LUT UR30, UR4, 0x3fff, URZ, 0xc0, !UPT ;  /* 0x00003fff041e7892 */ /* 0x000fe4000f8ec0ff */
[----:B------:R-:W-:Y:S01]  /*4030*/  UISETP.LT.AND UP0, UPT, UR33, 0x1, UPT ;  /* 0x000000012100788c */ /* 0x000fe2000bf01270 */
[----:B------:R-:W-:Y:S01]  /*4040*/  UMOV UR40, 0x0 ;  /* 0x0000000000287882 */ /* 0x000fe20000000000 */
[----:B------:R-:W-:Y:S01]  /*4050*/  UMOV UR41, 0x8100910 ;  /* 0x0810091000297882 */ /* 0x000fe20000000000 */
[----:B------:R-:W-:Y:S02]  /*4060*/  ULOP3.LUT UR29, UR5, 0x10000, URZ, 0xfc, !UPT ;  /* 0x00010000051d7892 */ /* 0x000fe4000f8efcff */
[----:B------:R-:W-:Y:S02]  /*4070*/  ULOP3.LUT UR30, UR30, 0x10000, URZ, 0xfc, !UPT ;  /* 0x000100001e1e7892 */ /* 0x000fe4000f8efcff */
[----:B------:R-:W-:Y:S01]  /*4080*/  USEL UR43, UR33, 0x1, !UP0 ;  /* 0x00000001212b7887 */ /* 0x000fe2000c000000 */
[----:B------:R-:W-:Y:S01]  /*4090*/  UMOV UR38, 0x0 ;  /* 0x0000000000267882 */ /* 0x000fe20000000000 */
[----:B------:R-:W-:Y:S01]  /*40a0*/  UMOV UR39, 0x8100910 ;  /* 0x0810091000277882 */ /* 0x000fe20000000000 */
[----:B------:R-:W-:Y:S01]  /*40b0*/  UMOV UR36, 0x0 ;  /* 0x0000000000247882 */ /* 0x000fe20000000000 */
[----:B------:R-:W-:Y:S01]  /*40c0*/  UMOV UR37, 0x8100910 ;  /* 0x0810091000257882 */ /* 0x000fe20000000000 */
[----:B------:R-:W-:Y:S01]  /*40d0*/  UMOV UR34, 0x0 ;  /* 0x0000000000227882 */ /* 0x000fe20000000000 */
[----:B------:R-:W-:Y:S01]  /*40e0*/  UMOV UR35, 0x8100910 ;  /* 0x0810091000237882 */ /* 0x000fe20000000000 */
[----:B--2---:R-:W-:-:S15]  /*40f0*/  R2UR UR44, R0 ;  /* 0x00000000002c72ca */ /* 0x004fde00000e0000 */
.L_x_87:
[C---:B------:R-:W-:Y:S02]  /*4100*/  LEA R0, R8.reuse, UR26, 0x3 ;  /* 0x0000001a08007c11 */ /* 0x040fe4000f8e18ff */
[----:B------:R-:W-:Y:S02]  /*4110*/  SHF.L.U32 R5, R3, 0x1f, RZ ;  /* 0x0000001f03057819 */ /* 0x000fe400000006ff */
[----:B------:R-:W-:Y:S02]  /*4120*/  LEA R4, R8, UR26, 0x4 ;  /* 0x0000001a08047c11 */ /* 0x000fe4000f8e20ff */
[----:B------:R-:W1:Y:S02]  /*4130*/  SYNCS.PHASECHK.TRANS64.TRYWAIT P0, [R0+URZ+0x140], R5 ;  /* 0x00014005000075a7 */ /* 0x000e6400080011ff */
[----:B-1-3--:R-:W-:Y:S05]  /*4140*/  @!P0 BRA `(.L_x_80) ;  /* 0x0000005000108947 */ /* 0x00afea0003800000 */
.L_x_188:
[----:B-1----:R-:W1:Y:S01]  /*4150*/  LDS.128 R4, [R4+0x1d0] ;  /* 0x0001d00004047984 */ /* 0x002e620000000c00 */
[----:B------:R-:W-:Y:S02]  /*4160*/  VIADD R0, R0, 0x150 ;  /* 0x0000015000007836 */ /* 0x000fe40000000000 */
[----:B------:R-:W-:Y:S01]  /*4170*/  VIADD R8, R8, 0x1 ;  /* 0x0000000108087836 */ /* 0x000fe20000000000 */
[----:B------:R-:W-:Y:S01]  /*4180*/  @!PT LDS RZ, [RZ] ;  /* 0x00000000fffff984 */ /* 0x000fe20000000800 */
[----:B------:R-:W-:Y:S01]  /*4190*/  @!PT LDS RZ, [RZ] ;  /* 0x00000000fffff984 */ /* 0x000fe20000000800 */
[----:B------:R-:W-:Y:S01]  /*41a0*/  @!PT LDS RZ, [RZ] ;  /* 0x00000000fffff984 */ /* 0x000fe20000000800 */
[----:B------:R-:W-:Y:S01]  /*41b0*/  @!PT LDS RZ, [RZ] ;  /* 0x00000000fffff984 */ /* 0x000fe20000000800 */
[----:B------:R2:W-:Y:S06]  /*41c0*/  MEMBAR.ALL.CTA ;  /* 0x0000000000007992 */ /* 0x0005ec0000008000 */
[----:B--2---:R-:W2:Y:S01]  /*41d0*/  FENCE.VIEW.ASYNC.S ;  /* 0x00000000000073c6 */ /* 0x004ea20000000000 */
[----:B------:R-:W-:-:S04]  /*41e0*/  PRMT R0, RZ, 0x654, R0 ;  /* 0x00000654ff007816 */ /* 0x000fc80000000000 */
[----:B--2---:R2:W-:Y:S01]  /*41f0*/  SYNCS.ARRIVE.TRANS64.RED.A1T0 RZ, [R0+URZ], RZ ;  /* 0x000000ff00ff79a7 */ /* 0x0045e200081004ff */
[----:B-1----:R-:W-:Y:S01]  /*4200*/  LOP3.LUT P1, RZ, R6, 0x1, RZ, 0xc0, !PT ;  /* 0x0000000106ff7812 */ /* 0x002fe2000782c0ff */
[----:B--2---:R-:W-:-:S12]  /*4210*/  BRA.U UP3, `(.L_x_81) ;  /* 0x0000000503087547 */ /* 0x004fd8000b800000 */
[----:B------:R-:W1:Y:S01]  /*4220*/  LDCU UR4, c[0x0][0x38c] ;  /* 0x00007180ff0477ac */ /* 0x000e620008000800 */
[----:B------:R-:W-:Y:S02]  /*4230*/  PLOP3.LUT P2, PT, PT, PT, PT, 0x80, 0x8 ;  /* 0x000000000008781c */ /* 0x000fe40003f4f070 */
[----:B------:R-:W-:Y:S01]  /*4240*/  SHF.L.U32 R5, R9, 0x1f, RZ ;  /* 0x0000001f09057819 */ /* 0x000fe200000006ff */
[----:B------:R-:W-:Y:S02]  /*4250*/  ULEA UR31, UR32, UR26, 0x3 ;  /* 0x0000001a201f7291 */ /* 0x000fe4000f8e18ff */
[----:B------:R-:W-:Y:S02]  /*4260*/  ULEA UR11, UR32, UR44, 0x5 ;  /* 0x0000002c200b7291 */ /* 0x000fe4000f8e28ff */
[----:B-1----:R-:W-:-:S06]  /*4270*/  UISETP.GE.AND UP0, UPT, UR4, 0x1, UPT ;  /* 0x000000010400788c */ /* 0x002fcc000bf06270 */
[----:B------:R-:W-:-:S05]  /*4280*/  PLOP3.LUT P0, PT, PT, PT, UP0, 0x80, 0x8 ;  /* 0x000000000008781c */ /* 0x000fca0003f0f008 */
[----:B------:R-:W-:-:S08]  /*4290*/  @UP0 ULEA UR4, UR23, UR26, 0x3 ;  /* 0x0000001a17040291 */ /* 0x000fd0000f8e18ff */
[----:B------:R-:W-:-:S04]  /*42a0*/  @P0 SHF.L.U32 R0, R2, 0x1f, RZ ;  /* 0x0000001f02000819 */ /* 0x000fc800000006ff */
[----:B------:R1:W2:Y:S01]  /*42b0*/  @P0 SYNCS.PHASECHK.TRANS64.TRYWAIT P2, [UR4], R0 ;  /* 0x00000000ff0005a7 */ /* 0x0002a20008041104 */
[----:B------:R-:W3:Y:S02]  /*42c0*/  SYNCS.PHASECHK.TRANS64.TRYWAIT P0, [UR31+0x180], R5 ;  /* 0x00018005ff0075a7 */ /* 0x000ee4000800111f */
[----:B-123--:R-:W-:Y:S05]  /*42d0*/  @!P0 BRA `(.L_x_82) ;  /* 0x0000004c00c08947 */ /* 0x00efea0003800000 */
.L_x_190:
[----:B------:R-:W-:Y:S01]  /*42e0*/  UMOV UR27, UR22 ;  /* 0x00000016001b7c82 */ /* 0x000fe20008000000 */
[----:B------:R-:W-:Y:S05]  /*42f0*/  BRA.U !UP0, `(.L_x_83) ;  /* 0x0000000108c07547 */ /* 0x000fea000b800000 */
[----:B------:R-:W-:Y:S02]  /*4300*/  UIADD3 UR27, UPT, UPT, UR43, UR22, URZ ;  /* 0x000000162b1b7290 */ /* 0x000fe4000fffe0ff */
[----:B------:R-:W-:Y:S01]  /*4310*/  UPLOP3.LUT UP2, UPT, UPT, UPT, UPT, 0x40, 0x4 ;  /* 0x000000000004789c */ /* 0x000fe20003f4e870 */
[----:B------:R-:W-:Y:S01]  /*4320*/  UMOV UR24, UR33 ;  /* 0x0000002100187c82 */ /* 0x000fe20008000000 */
[----:B------:R-:W-:-:S09]  /*4330*/  UMOV UR10, UR23 ;  /* 0x00000017000a7c82 */ /* 0x000fd20008000000 */
.L_x_86:
[----:B--2---:R-:W-:Y:S01]  /*4340*/  ULEA UR5, UR10, UR26, 0x3 ;  /* 0x0000001a0a057291 */ /* 0x004fe2000f8e18ff */
[----:B---3--:R-:W-:Y:S11]  /*4350*/  @P2 BRA `(.L_x_84) ;  /* 0x00000000000c2947 */ /* 0x008ff60003800000 */
[----:B-1----:R-:W-:Y:S04]  /*4360*/  SHF.L.U32 R5, R2, 0x1f, RZ ;  /* 0x0000001f02057819 */ /* 0x002fe800000006ff */
[----:B------:R-:W1:Y:S02]  /*4370*/  SYNCS.PHASECHK.TRANS64.TRYWAIT P0, [UR5], R5 ;  /* 0x00000005ff0075a7 */ /* 0x000e640008001105 */
[----:B-1----:R-:W-:Y:S05]  /*4380*/  @!P0 BRA `(.L_x_85) ;  /* 0x0000004c00ac8947 */ /* 0x002fea0003800000 */
.L_x_84:
[----:B------:R-:W-:Y:S01]  /*4390*/  UISETP.NE.AND UP0, UPT, UR24, 0x1, UPT ;  /* 0x000000011800788c */ /* 0x000fe2000bf05270 */
[----:B------:R-:W-:Y:S01]  /*43a0*/  PLOP3.LUT P2, PT, PT, PT, PT, 0x80, 0x8 ;  /* 0x000000000008781c */ /* 0x000fe20003f4f070 */
[----:B------:R-:W-:Y:S02]  /*43b0*/  UIADD3 UR4, UPT, UPT, UR10, 0x1, URZ ;  /* 0x000000010a047890 */ /* 0x000fe4000fffe0ff */
[----:B------:R-:W-:Y:S02]  /*43c0*/  UIADD3 UR25, UPT, UPT, UR5, 0x80, URZ ;  /* 0x0000008005197890 */ /* 0x000fe4000fffe0ff */
[----:B------:R-:W-:Y:S01]  /*43d0*/  UISETP.NE.AND UP1, UPT, UR4, 0x10, UPT ;  /* 0x000000100400788c */ /* 0x000fe2000bf25270 */
[----:B------:R-:W-:Y:S01]  /*43e0*/  PLOP3.LUT P0, PT, PT, PT, UP0, 0x80, 0x8 ;  /* 0x000000000008781c */ /* 0x000fe20003f0f008 */
[----:B------:R-:W-:Y:S02]  /*43f0*/  UIADD3 UR22, UPT, UPT, UR22, 0x1, URZ ;  /* 0x0000000116167890 */ /* 0x000fe4000fffe0ff */
[----:B------:R-:W-:Y:S02]  /*4400*/  USEL UR6, URZ, 0x1, UP1 ;  /* 0x00000001ff067887 */ /* 0x000fe40008800000 */
[----:B------:R-:W-:Y:S02]  /*4410*/  USEL UR23, UR4, URZ, UP1 ;  /* 0x000000ff04177287 */ /* 0x000fe40008800000 */
[----:B------:R-:W-:Y:S02]  /*4420*/  UIADD3 UR24, UPT, UPT, UR24, -0x1, URZ ;  /* 0xffffffff18187890 */ /* 0x000fe4000fffe0ff */
[----:B------:R-:W-:Y:S01]  /*4430*/  @UP0 ULEA UR4, UR23, UR26, 0x3 ;  /* 0x0000001a17040291 */ /* 0x000fe2000f8e18ff */
[----:B------:R-:W-:Y:S01]  /*4440*/  LOP3.LUT R2, R2, UR6, RZ, 0x3c, !PT ;  /* 0x0000000602027c12 */ /* 0x000fe2000f8e3cff */
[----:B------:R-:W-:Y:S02]  /*4450*/  ULEA UR6, UR10, UR30, 0x8 ;  /* 0x0000001e0a067291 */ /* 0x000fe4000f8e40ff */
[----:B------:R-:W-:Y:S01]  /*4460*/  UISETP.NE.AND UP0, UPT, UR22, UR27, UPT ;  /* 0x0000001b1600728c */ /* 0x000fe2000bf05270 */
[----:B-1----:R-:W-:Y:S01]  /*4470*/  @P0 SHF.L.U32 R0, R2, 0x1f, RZ ;  /* 0x0000001f02000819 */ /* 0x002fe200000006ff */
[----:B------:R-:W-:Y:S02]  /*4480*/  UIADD3 UR20, UPT, UPT, UR6, 0x2, URZ ;  /* 0x0000000206147890 */ /* 0x000fe4000fffe0ff */
[----:B------:R-:W-:Y:S01]  /*4490*/  UIADD3 UR16, UPT, UPT, UR6, 0x4, URZ ;  /* 0x0000000406107890 */ /* 0x000fe2000fffe0ff */
[----:B------:R2:W3:Y:S01]  /*44a0*/  @P0 SYNCS.PHASECHK.TRANS64.TRYWAIT P2, [UR4], R0 ;  /* 0x00000000ff0005a7 */ /* 0x0004e20008041104 */
[----:B------:R-:W-:Y:S02]  /*44b0*/  ULEA UR4, UR10, UR29, 0x9 ;  /* 0x0000001d0a047291 */ /* 0x000fe4000f8e48ff */
[----:B------:R-:W-:Y:S02]  /*44c0*/  UIADD3 UR12, UPT, UPT, UR6, 0x6, URZ ;  /* 0x00000006060c7890 */ /* 0x000fe4000fffe0ff */
[----:B------:R-:W-:Y:S02]  /*44d0*/  UIADD3 UR18, UPT, UPT, UR4, 0x2, URZ ;  /* 0x0000000204127890 */ /* 0x000fe4000fffe0ff */
[----:B------:R-:W-:Y:S02]  /*44e0*/  UIADD3 UR14, UPT, UPT, UR4, 0x4, URZ ;  /* 0x00000004040e7890 */ /* 0x000fe4000fffe0ff */
[----:B------:R-:W-:Y:S01]  /*44f0*/  UIADD3 UR8, UPT, UPT, UR4, 0x6, URZ ;  /* 0x0000000604087890 */ /* 0x000fe2000fffe0ff */
[----:B------:R-:W-:Y:S01]  /*4500*/  UMOV UR7, 0x40004040 ;  /* 0x4000404000077882 */ /* 0x000fe20000000000 */
[----:B------:R-:W-:Y:S01]  /*4510*/  UMOV UR5, 0x40004040 ;  /* 0x4000404000057882 */ /* 0x000fe20000000000 */
[----:B------:R-:W-:Y:S01]  /*4520*/  UMOV UR21, 0x40004040 ;  /* 0x4000404000157882 */ /* 0x000fe20000000000 */
[----:B------:R2:W-:Y:S01]  /*4530*/  UTCHMMA.2CTA gdesc[UR4], gdesc[UR6], tmem[UR11], tmem[UR40], idesc[UR41], UP2 ;  /* 0x00ff2806040075ea */ /* 0x0005e2000920000b */
[----:B------:R-:W-:Y:S01]  /*4540*/  UPLOP3.LUT UP2, UPT, UPT, UPT, UPT, 0x80, 0x8 ;  /* 0x000000000008789c */ /* 0x000fe20003f4f070 */
[----:B------:R-:W-:Y:S01]  /*4550*/  UMOV UR19, 0x40004040 ;  /* 0x4000404000137882 */ /* 0x000fe20000000000 */
[----:B------:R-:W-:Y:S01]  /*4560*/  UMOV UR17, 0x40004040 ;  /* 0x4000404000117882 */ /* 0x000fe20000000000 */
[----:B------:R2:W-:Y:S01]  /*4570*/  UTCHMMA.2CTA gdesc[UR18], gdesc[UR20], tmem[UR11], tmem[UR38], idesc[UR39], UPT ;  /* 0x00ff2614120075ea */ /* 0x0005e2000ba0000b */
[----:B------:R-:W-:Y:S01]  /*4580*/  UMOV UR15, 0x40004040 ;  /* 0x40004040000f7882 */ /* 0x000fe20000000000 */
[----:B------:R-:W-:Y:S01]  /*4590*/  UMOV UR13, 0x40004040 ;  /* 0x40004040000d7882 */ /* 0x000fe20000000000 */
[----:B------:R-:W-:Y:S01]  /*45a0*/  UMOV UR9, 0x40004040 ;  /* 0x4000404000097882 */ /* 0x000fe20000000000 */
[----:B------:R2:W-:Y:S01]  /*45b0*/  UTCHMMA.2CTA gdesc[UR14], gdesc[UR16], tmem[UR11], tmem[UR36], idesc[UR37], UPT ;  /* 0x00ff24100e0075ea */ /* 0x0005e2000ba0000b */
[----:B------:R2:W-:Y:S01]  /*45c0*/  UTCHMMA.2CTA gdesc[UR8], gdesc[UR12], tmem[UR11], tmem[UR34], idesc[UR35], UPT ;  /* 0x00ff220c080075ea */ /* 0x0005e2000ba0000b */
[----:B------:R2:W-:Y:S01]  /*45d0*/  UTCBAR.2CTA.MULTICAST [UR25], URZ, UR28 ;  /* 0x000000ff190073e9 */ /* 0x0005e2000820081c */
[----:B------:R-:W-:Y:S01]  /*45e0*/  UMOV UR10, UR23 ;  /* 0x00000017000a7c82 */ /* 0x000fe20008000000 */
[----:B------:R-:W-:Y:S05]  /*45f0*/  BRA.U UP0, `(.L_x_86) ;  /* 0xfffffffd00507547 */ /* 0x000fea000b83ffff */
.L_x_83:
[----:B--2---:R-:W-:Y:S01]  /*4600*/  UIADD3 UR4, UPT, UPT, UR31, 0x160, URZ ;  /* 0x000001601f047890 */ /* 0x004fe2000fffe0ff */
[----:B------:R-:W-:-:S08]  /*4610*/  UMOV UR22, UR27 ;  /* 0x0000001b00167c82 */ /* 0x000fd00008000000 */
[----:B------:R2:W-:Y:S01]  /*4620*/  UTCBAR.2CTA.MULTICAST [UR4], URZ, UR42 ;  /* 0x000000ff040073e9 */ /* 0x0005e2000820082a */
[----:B------:R-:W-:Y:S02]  /*4630*/  NOP ;  /* 0x0000000000007918 */ /* 0x000fe40000000000 */
.L_x_81:
[----:B--2---:R-:W-:Y:S01]  /*4640*/  UIADD3 UR4, UPT, UPT, UR32, 0x1, URZ ;  /* 0x0000000120047890 */ /* 0x004fe2000fffe0ff */
[----:B------:R-:W-:-:S03]  /*4650*/  ISETP.NE.AND P0, PT, R8, 0x2, PT ;  /* 0x000000020800780c */ /* 0x000fc60003f05270 */
[----:B------:R-:W-:Y:S01]  /*4660*/  UISETP.NE.AND UP0, UPT, UR4, 0x4, UPT ;  /* 0x000000040400788c */ /* 0x000fe2000bf05270 */
[----:B-1----:R-:W-:Y:S02]  /*4670*/  SEL R0, RZ, 0x1, P0 ;  /* 0x00000001ff007807 */ /* 0x002fe40000000000 */
[----:B------:R-:W-:Y:S01]  /*4680*/  SEL R8, R8, RZ, P0 ;  /* 0x000000ff08087207 */ /* 0x000fe20000000000 */
[----:B------:R-:W-:Y:S01]  /*4690*/  USEL UR5, URZ, 0x1, UP0 ;  /* 0x00000001ff057887 */ /* 0x000fe20008000000 */
[----:B------:R-:W-:Y:S01]  /*46a0*/  LOP3.LUT R3, R3, R0, RZ, 0x3c, !PT ;  /* 0x0000000003037212 */ /* 0x000fe200078e3cff */
[----:B------:R-:W-:-:S04]  /*46b0*/  USEL UR32, UR4, URZ, UP0 ;  /* 0x000000ff04207287 */ /* 0x000fc80008000000 */
[----:B------:R-:W-:Y:S01]  /*46c0*/  LOP3.LUT R9, R9, UR5, RZ, 0x3c, !PT ;  /* 0x0000000509097c12 */ /* 0x000fe2000f8e3cff */
[----:B------:R-:W-:Y:S07]  /*46d0*/  @P1 BRA `(.L_x_87) ;  /* 0xfffffff800881947 */ /* 0x000fee000383ffff */
[----:B------:R-:W1:Y:S01]  /*46e0*/  S2UR UR8, SR_CgaCtaId ;  /* 0x00000000000879c3 */ /* 0x000e620000008800 */
[----:B------:R-:W-:Y:S01]  /*46f0*/  ELECT P0, URZ, PT ;  /* 0x0000000000ff782f */ /* 0x000fe20003800000 */
[----:B------:R-:W-:Y:S01]  /*4700*/  HFMA2 R0, -RZ, RZ, 0, 5.9604644775390625e-08 ;  /* 0x00000001ff007431 */ /* 0x000fe200000001ff */
[----:B------:R-:W-:-:S05]  /*4710*/  UMOV UR4, 0x40 ;  /* 0x0000004000047882 */ /* 0x000fca0000000000 */
[----:B------:R-:W-:Y:S01]  /*4720*/  UVIRTCOUNT.DEALLOC.SMPOOL 0x80 ;  /* 0x000000800000784c */ /* 0x000fe20000000000 */
[----:B------:R-:W-:Y:S02]  /*4730*/  UISETP.NE.AND UP1, UPT, UR46, URZ, UPT ;  /* 0x000000ff2e00728c */ /* 0x000fe4000bf25270 */
[----:B-1----:R-:W-:-:S09]  /*4740*/  ULEA UR8, UR8, UR4, 0x18 ;  /* 0x0000000408087291 */ /* 0x002fd2000f8ec0ff */
[----:B------:R1:W-:Y:S01]  /*4750*/  @P0 STS.U8 [UR8+0x1c], R0 ;  /* 0x00001c00ff000988 */ /* 0x0003e20008000008 */
[----:B------:R-:W-:Y:S05]  /*4760*/  BRA.U UP1, `(.L_x_88) ;  /* 0x0000000101a07547 */ /* 0x000fea000b800000 */
[----:B------:R-:W-:Y:S01]  /*4770*/  UIADD3 UR7, UPT, UPT, UR26, 0x180, URZ ;  /* 0x000001801a077890 */ /* 0x000fe2000fffe0ff */
[----:B------:R-:W-:-:S03]  /*4780*/  SHF.L.U32 R3, R9, 0x1f, RZ ;  /* 0x0000001f09037819 */ /* 0x000fc600000006ff */
[----:B------:R-:W-:-:S09]  /*4790*/  ULEA UR4, UR32, UR7, 0x3 ;  /* 0x0000000720047291 */ /* 0x000fd2000f8e18ff */
[----:B------:R-:W2:Y:S02]  /*47a0*/  SYNCS.PHASECHK.TRANS64.TRYWAIT P0, [UR4], R3 ;  /* 0x00000003ff0075a7 */ /* 0x000ea40008001104 */
[----:B--2---:R-:W-:Y:S05]  /*47b0*/  @!P0 BRA `(.L_x_89) ;  /* 0x0000004800b88947 */ /* 0x004fea0003800000 */
.L_x_193:
        /* <DEDUP_REMOVED lines=9> */
.L_x_195:
        /* <DEDUP_REMOVED lines=9> */
.L_x_197:
[----:B------:R-:W-:-:S04]  /*48e0*/  UIADD3 UR4, UPT, UPT, UR4, 0x1, URZ ;  /* 0x0000000104047890 */ /* 0x000fc8000fffe0ff */
[----:B------:R-:W-:-:S04]  /*48f0*/  UISETP.NE.AND UP0, UPT, UR4, 0x4, UPT ;  /* 0x000000040400788c */ /* 0x000fc8000bf05270 */
[----:B------:R-:W-:Y:S02]  /*4900*/  USEL UR5, URZ, 0x1, UP0 ;  /* 0x00000001ff057887 */ /* 0x000fe40008000000 */
[----:B------:R-:W-:-:S04]  /*4910*/  USEL UR4, UR4, URZ, UP0 ;  /* 0x000000ff04047287 */ /* 0x000fc80008000000 */
[----:B------:R-:W-:Y:S01]  /*4920*/  ULEA UR4, UR4, UR7, 0x3 ;  /* 0x0000000704047291 */ /* 0x000fe2000f8e18ff */
[----:B-1----:R-:W-:-:S04]  /*4930*/  LOP3.LUT R3, R2, UR5, RZ, 0x3c, !PT ;  /* 0x0000000502037c12 */ /* 0x002fc8000f8e3cff */
[----:B------:R-:W-:Y:S01]  /*4940*/  SHF.L.U32 R3, R3, 0x1f, RZ ;  /* 0x0000001f03037819 */ /* 0x000fe200000006ff */
[----:B------:R-:W-:-:S04]  /*4950*/  IMAD.U32 R0, RZ, RZ, UR4 ;  /* 0x00000004ff007e24 */ /* 0x000fc8000f8e00ff */
[----:B------:R1:W2:Y:S03]  /*4960*/  SYNCS.PHASECHK.TRANS64.TRYWAIT P0, [R0+URZ], R3 ;  /* 0x00000003000075a7 */ /* 0x0002a600080011ff */
[----:B--2---:R-:W-:Y:S05]  /*4970*/  @!P0 NANOSLEEP.SYNCS 0x989680 ;  /* 0x009896800000895d */ /* 0x004fea0003900000 */
[----:B------:R-:W2:Y:S02]  /*4980*/  @!P0 SYNCS.PHASECHK.TRANS64 P0, [R0+URZ], R3 ;  /* 0x00000003000085a7 */ /* 0x000ea400080010ff */
[----:B--2---:R-:W-:Y:S05]  /*4990*/  @P0 BRA `(.L_x_92) ;  /* 0x0000000000200947 */ /* 0x004fea0003800000 */
.L_x_93:
[----:B--2---:R2:W4:Y:S02]  /*49a0*/  SYNCS.PHASECHK.TRANS64.TRYWAIT P0, [R0+URZ], R3 ;  /* 0x00000003000075a7 */ /* 0x00452400080011ff */
[----:B----4-:R-:W-:Y:S05]  /*49b0*/  @!P0 NANOSLEEP.SYNCS 0x989680 ;  /* 0x009896800000895d */ /* 0x010fea0003900000 */
[----:B------:R-:W4:Y:S02]  /*49c0*/  @!P0 SYNCS.PHASECHK.TRANS64 P0, [R0+URZ], R3 ;  /* 0x00000003000085a7 */ /* 0x000f2400080010ff */
[----:B----4-:R-:W-:Y:S05]  /*49d0*/  @!P0 BRA `(.L_x_93) ;  /* 0xfffffffc00f08947 */ /* 0x010fea000383ffff */
[----:B------:R-:W-:Y:S05]  /*49e0*/  BRA `(.L_x_92) ;  /* 0x00000000000c7947 */ /* 0x000fea0003800000 */
.L_x_88:
[----:B------:R-:W-:-:S04]  /*49f0*/  UIADD3 UR4, UPT, UPT, UR26, 0x1c0, URZ ;  /* 0x000001c01a047890 */ /* 0x000fc8000fffe0ff */
[----:B------:R-:W-:-:S09]  /*4a00*/  UPRMT UR4, UR45, 0x654, UR4 ;  /* 0x000006542d047896 */ /* 0x000fd20008000004 */
[----:B------:R-:W-:Y:S03]  /*4a10*/  SYNCS.ARRIVE.TRANS64.RED.A1T0 RZ, [UR4], RZ ;  /* 0x000000ffffff79a7 */ /* 0x000fe60008100404 */
.L_x_92:
[----:B-12---:R-:W-:Y:S01]  /*4a20*/  SHF.L.U32 R3, RZ, 0x1f, RZ ;  /* 0x0000001fff037819 */ /* 0x006fe200000006ff */
[----:B------:R-:W-:Y:S01]  /*4a30*/  UIADD3 UR4, UPT, UPT, UR26, 0x1c0, URZ ;  /* 0x000001c01a047890 */ /* 0x000fe2000fffe0ff */
[----:B------:R-:W-:Y:S02]  /*4a40*/  PLOP3.LUT P0, PT, PT, PT, UP1, 0x80, 0x8 ;  /* 0x000000000008781c */ /* 0x000fe40003f0f018 */
[----:B------:R-:W1:Y:S02]  /*4a50*/  SYNCS.PHASECHK.TRANS64.TRYWAIT P1, [UR26+0x1c0], R3 ;  /* 0x0001c003ff0075a7 */ /* 0x000e64000802111a */
[----:B-1----:R-:W-:Y:S09]  /*4a60*/  @!P1 BRA `(.L_x_94) ;  /* 0x0000004800549947 */ /* 0x002ff20003800000 */
.L_x_199:
[----:B------:R-:W-:Y:S01]  /*4a70*/  @!UP1 UPRMT UR4, UR45, 0x654, UR4 ;  /* 0x000006542d049896 */ /* 0x000fe20008000004 */
[----:B------:R-:W-:Y:S01]  /*4a80*/  UMOV UR5, 0xffff ;  /* 0x0000ffff00057882 */ /* 0x000fe20000000000 */
[----:B------:R-:W-:-:S07]  /*4a90*/  UMOV UR6, 0x1 ;  /* 0x0000000100067882 */ /* 0x000fce0000000000 */
[----:B------:R-:W-:Y:S01]  /*4aa0*/  @!P0 SYNCS.ARRIVE.TRANS64.RED.A1T0 RZ, [UR4], RZ ;  /* 0x000000ffffff89a7 */ /* 0x000fe20008100404 */
[----:B------:R-:W-:Y:S01]  /*4ab0*/  NOP ;  /* 0x0000000000007918 */ /* 0x000fe20000000000 */
[----:B-1----:R-:W1:Y:S01]  /*4ac0*/  LDS R0, [UR8+0x14] ;  /* 0x00001408ff007984 */ /* 0x002e620008000800 */
[----:B------:R-:W-:-:S04]  /*4ad0*/  ULOP3.LUT UR4, UR44, 0xffff, URZ, 0xc0, !UPT ;  /* 0x0000ffff2c047892 */ /* 0x000fc8000f8ec0ff */
[----:B------:R-:W-:-:S04]  /*4ae0*/  USHF.R.U32.HI UR4, URZ, 0x5, UR4 ;  /* 0x00000005ff047899 */ /* 0x000fc80008011604 */
[----:B------:R-:W-:Y:S02]  /*4af0*/  USHF.L.U32 UR5, UR5, UR4, URZ ;  /* 0x0000000405057299 */ /* 0x000fe400080006ff */
[----:B------:R-:W-:-:S04]  /*4b00*/  USHF.L.U32 UR4, UR6, UR4, URZ ;  /* 0x0000000406047299 */ /* 0x000fc800080006ff */
[----:B-1----:R-:W-:-:S04]  /*4b10*/  LOP3.LUT R0, R0, UR5, RZ, 0xc0, !PT ;  /* 0x0000000500007c12 */ /* 0x002fc8000f8ec0ff */
[----:B------:R-:W-:-:S13]  /*4b20*/  ISETP.NE.AND P0, PT, R0, UR5, PT ;  /* 0x0000000500007c0c */ /* 0x000fda000bf05270 */
[----:B------:R-:W-:Y:S05]  /*4b30*/  @P0 BRA `(.L_x_95) ;  /* 0x0000000000580947 */ /* 0x000fea0003800000 */
[----:B------:R-:W1:Y:S02]  /*4b40*/  LDS R0, [UR8+0x18] ;  /* 0x00001808ff007984 */ /* 0x000e640008000800 */
[----:B-1----:R-:W-:-:S04]  /*4b50*/  LOP3.LUT R0, R0, UR4, RZ, 0xc0, !PT ;  /* 0x0000000400007c12 */ /* 0x002fc8000f8ec0ff */
[----:B------:R-:W-:-:S13]  /*4b60*/  ISETP.NE.AND P0, PT, R0, UR4, PT ;  /* 0x0000000400007c0c */ /* 0x000fda000bf05270 */
[----:B------:R-:W-:Y:S05]  /*4b70*/  @P0 BRA `(.L_x_96) ;  /* 0x00000000003c0947 */ /* 0x000fea0003800000 */
[----:B------:R-:W1:Y:S01]  /*4b80*/  S2R R2, SR_LANEID ;  /* 0x0000000000027919 */ /* 0x000e620000000000 */
[----:B------:R-:W-:Y:S01]  /*4b90*/  ULOP3.LUT UR5, URZ, UR5, URZ, 0x33, !UPT ;  /* 0x00000005ff057292 */ /* 0x000fe2000f8e33ff */
[----:B------:R-:W-:Y:S01]  /*4ba0*/  LOP3.LUT R4, RZ, UR4, RZ, 0x33, !PT ;  /* 0x00000004ff047c12 */ /* 0x000fe2000f8e33ff */
[----:B------:R-:W-:Y:S02]  /*4bb0*/  VOTEU.ANY UR4, UPT, PT ;  /* 0x0000000000047886 */ /* 0x000fe400038e0100 */
[----:B------:R-:W-:Y:S01]  /*4bc0*/  UFLO.U32 UR4, UR4 ;  /* 0x00000004000472bd */ /* 0x000fe200080e0000 */
[----:B------:R-:W2:Y:S01]  /*4bd0*/  REDUX UR6, R4 ;  /* 0x00000000040673c4 */ /* 0x000ea20000000000 */
[----:B------:R-:W-:-:S06]  /*4be0*/  IMAD.U32 R0, RZ, RZ, UR5 ;  /* 0x00000005ff007e24 */ /* 0x000fcc000f8e00ff */
[----:B------:R4:W-:Y:S01]  /*4bf0*/  UTCATOMSWS.AND URZ, UR5 ;  /* 0x0000000500ff79e3 */ /* 0x0009e20008000000 */
[----:B------:R-:W3:Y:S01]  /*4c00*/  REDUX UR7, R0 ;  /* 0x00000000000773c4 */ /* 0x000ee20000000000 */
[----:B-1----:R-:W-:Y:S01]  /*4c10*/  ISETP.EQ.U32.AND P0, PT, R2, UR4, PT ;  /* 0x0000000402007c0c */ /* 0x002fe2000bf02070 */
[----:B--2---:R-:W-:Y:S01]  /*4c20*/  IMAD.U32 R2, RZ, RZ, UR6 ;  /* 0x00000006ff027e24 */ /* 0x004fe2000f8e00ff */
[----:B---3--:R-:W-:-:S11]  /*4c30*/  MOV R3, UR7 ;  /* 0x0000000700037c02 */ /* 0x008fd60008000f00 */
[----:B------:R4:W-:Y:S04]  /*4c40*/  @P0 ATOMS.AND RZ, [UR8+0x14], R3 ;  /* 0x00001403ffff098c */ /* 0x0009e8000a800008 */
[----:B------:R4:W-:Y:S01]  /*4c50*/  @P0 ATOMS.AND RZ, [UR8+0x18], R2 ;  /* 0x00001802ffff098c */ /* 0x0009e2000a800008 */
[----:B------:R-:W-:Y:S05]  /*4c60*/  BRA `(.L_x_97) ;  /* 0x0000000000147947 */ /* 0x000fea0003800000 */
.L_x_96:
[----:B------:R-:W-:Y:S02]  /*4c70*/  MOV R2, 0x4c90 ;  /* 0x00004c9000027802 */ /* 0x000fe40000000f00 */
[----:B---3-5:R-:W-:Y:S05]  /*4c80*/  CALL.REL.NOINC `($__internal_0_$__cuda_sm10x_tcgen05_guardrail_trap_col_being_dealloced_not_returned_by_alloc) ;  /* 0x0000004800c07944 */ /* 0x028fea0003c00000 */
[----:B------:R-:W-:Y:S05]  /*4c90*/  BRA `(.L_x_97) ;  /* 0x0000000000087947 */ /* 0x000fea0003800000 */
.L_x_95:
[----:B------:R-:W-:Y:S02]  /*4ca0*/  MOV R2, 0x4cc0 ;  /* 0x00004cc000027802 */ /* 0x000fe40000000f00 */
[----:B---3-5:R-:W-:Y:S05]  /*4cb0*/  CALL.REL.NOINC `($__internal_2_$__cuda_sm10x_tcgen05_guardrail_trap_unallocated_columns_being_dealloced) ;  /* 0x0000004800cc7944 */ /* 0x028fea0003c00000 */
.L_x_97:
[----:B------:R-:W-:Y:S01]  /*4cc0*/  NOP ;  /* 0x0000000000007918 */ /* 0x000fe20000000000 */
[----:B----4-:R-:W-:Y:S05]  /*4cd0*/  EXIT ;  /* 0x000000000000794d */ /* 0x010fea0003800000 */
.L_x_68:
[----:B------:R-:W-:-:S09]  /*4ce0*/  UISETP.NE.OR UP0, UPT, UR20, 0x3, !UP4 ;  /* 0x000000031400788c */ /* 0x000fd2000e705670 */
[----:B------:R-:W-:Y:S05]  /*4cf0*/  BRA.U UP0, `(.L_x_98) ;  /* 0x0000001100647547 */ /* 0x000fea000b800000 */
[----:B------:R-:W2:Y:S01]  /*4d00*/  LDCU.64 UR4, c[0x0][0x888] ;  /* 0x00011100ff0477ac */ /* 0x000ea20008000a00 */
[----:B------:R-:W3:Y:S01]  /*4d10*/  S2UR UR6, SR_CgaCtaId ;  /* 0x00000000000679c3 */ /* 0x000ee20000008800 */
[----:B------:R-:W-:Y:S02]  /*4d20*/  HFMA2 R9, -RZ, RZ, 0, 0 ;  /* 0x00000000ff097431 */ /* 0x000fe400000001ff */
[----:B------:R-:W-:Y:S01]  /*4d30*/  IMAD.MOV.U32 R11, RZ, RZ, 0x1 ;  /* 0x00000001ff0b7424 */ /* 0x000fe200078e00ff */
[----:B------:R-:W4:Y:S01]  /*4d40*/  LDCU UR37, c[0x0][0x370] ;  /* 0x00006e00ff2577ac */ /* 0x000f220008000800 */
[----:B------:R-:W-:Y:S01]  /*4d50*/  IMAD.MOV.U32 R10, RZ, RZ, RZ ;  /* 0x000000ffff0a7224 */ /* 0x000fe200078e00ff */
[----:B------:R-:W-:Y:S01]  /*4d60*/  MOV R3, 0x2000 ;  /* 0x0000200000037802 */ /* 0x000fe20000000f00 */
[----:B------:R-:W1:Y:S01]  /*4d70*/  LDCU.128 UR44, c[0x0][0xb10] ;  /* 0x00016200ff2c77ac */ /* 0x000e620008000c00 */
[----:B------:R-:W4:Y:S01]  /*4d80*/  LDC.64 R12, c[0x0][0x348] ;  /* 0x0000d200ff0c7b82 */ /* 0x000f220000000a00 */
[----:B------:R-:W1:Y:S01]  /*4d90*/  LDCU UR31, c[0x0][0x374] ;  /* 0x00006e80ff1f77ac */ /* 0x000e620008000800 */
[----:B------:R-:W4:Y:S01]  /*4da0*/  LDCU.64 UR34, c[0x0][0x890] ;  /* 0x00011200ff2277ac */ /* 0x000f220008000a00 */
[----:B--2---:R-:W-:Y:S01]  /*4db0*/  UISETP.NE.U32.AND UP0, UPT, UR4, URZ, UPT ;  /* 0x000000ff0400728c */ /* 0x004fe2000bf05070 */
[----:B------:R-:W2:Y:S01]  /*4dc0*/  LDCU UR15, c[0x0][0xb0c] ;  /* 0x00016180ff0f77ac */ /* 0x000ea20008000800 */
[----:B------:R-:W2:Y:S01]  /*4dd0*/  LDCU UR40, c[0x0][0xb20] ;  /* 0x00016400ff2877ac */ /* 0x000ea20008000800 */
[----:B------:R-:W2:Y:S01]  /*4de0*/  LDCU UR4, c[0x0][0xb30] ;  /* 0x00016600ff0477ac */ /* 0x000ea20008000800 */
[----:B------:R-:W-:Y:S01]  /*4df0*/  UMOV UR29, 0x400 ;  /* 0x00000400001d7882 */ /* 0x000fe20000000000 */
[----:B-1----:R-:W-:-:S02]  /*4e00*/  UIMAD.WIDE.U32 UR8, UR31, UR47, URZ ;  /* 0x0000002f1f0872a5 */ /* 0x002fc4000f8e00ff */
[----:B---3--:R-:W-:Y:S02]  /*4e10*/  ULEA UR29, UR6, UR29, 0x18 ;  /* 0x0000001d061d7291 */ /* 0x008fe4000f8ec0ff */
[----:B----4-:R-:W-:Y:S02]  /*4e20*/  UIMAD.WIDE.U32 UR6, UR37, UR44, URZ ;  /* 0x0000002c250672a5 */ /* 0x010fe4000f8e00ff */
[----:B------:R-:W-:Y:S02]  /*4e30*/  UISETP.NE.U32.AND UP6, UPT, UR34, URZ, UPT ;  /* 0x000000ff2200728c */ /* 0x000fe4000bfc5070 */
[----:B------:R-:W-:Y:S02]  /*4e40*/  UISETP.NE.AND.EX UP5, UPT, UR5, URZ, UPT, UP0 ;  /* 0x000000ff0500728c */ /* 0x000fe4000bfa5300 */
[----:B------:R-:W-:Y:S01]  /*4e50*/  UISETP.NE.AND UP0, UPT, UR42, 0x1, UPT ;  /* 0x000000012a00788c */ /* 0x000fe2000bf05270 */
[----:B------:R-:W-:Y:S01]  /*4e60*/  UMOV UR6, UR7 ;  /* 0x0000000700067c82 */ /* 0x000fe20008000000 */
[----:B------:R-:W-:Y:S01]  /*4e70*/  UMOV UR38, UR9 ;  /* 0x0000000900267c82 */ /* 0x000fe20008000000 */
[----:B--2---:R-:W-:Y:S01]  /*4e80*/  UISETP.NE.AND UP0, UPT, UR15, 0x1, UPT ;  /* 0x000000010f00788c */ /* 0x004fe2000bf05270 */
[----:B------:R-:W-:Y:S01]  /*4e90*/  UMOV UR25, URZ ;  /* 0x000000ff00197c82 */ /* 0x000fe20008000000 */
[----:B------:R-:W-:-:S02]  /*4ea0*/  UPLOP3.LUT UP4, UPT, UPT, UPT, UPT, 0x40, 0x4 ;  /* 0x000000000004789c */ /* 0x000fc40003f8e870 */
[----:B------:R-:W-:Y:S01]  /*4eb0*/  UISETP.GE.AND UP2, UPT, UR42, 0x1, UPT ;  /* 0x000000012a00788c */ /* 0x000fe2000bf46270 */
[----:B------:R-:W1:Y:S01]  /*4ec0*/  LDCU.64 UR22, c[0x0][0xb28] ;  /* 0x00016500ff1677ac */ /* 0x000e620008000a00 */
[----:B------:R-:W-:Y:S02]  /*4ed0*/  UISETP.NE.AND.EX UP6, UPT, UR35, URZ, UPT, UP6 ;  /* 0x000000ff2300728c */ /* 0x000fe4000bfc5360 */
[----:B------:R-:W-:Y:S02]  /*4ee0*/  USHF.R.U32.HI UR39, URZ, UR45, UR6 ;  /* 0x0000002dff277299 */ /* 0x000fe40008011606 */
[----:B------:R-:W-:Y:S02]  /*4ef0*/  USHF.R.U32.HI UR38, URZ, UR40, UR38 ;  /* 0x00000028ff267299 */ /* 0x000fe40008011626 */
[----:B------:R-:W-:Y:S02]  /*4f00*/  UISETP.NE.AND UP0, UPT, UR46, 0x1, UPT ;  /* 0x000000012e00788c */ /* 0x000fe4000bf05270 */
[----:B------:R-:W-:-:S11]  /*4f10*/  UISETP.NE.AND UP3, UPT, UR4, 0x1, UPT ;  /* 0x000000010400788c */ /* 0x000fd6000bf65270 */
.L_x_107:
[C---:B------:R-:W-:Y:S02]  /*4f20*/  LEA R8, R10.reuse, UR29, 0x3 ;  /* 0x0000001d0a087c11 */ /* 0x040fe4000f8e18ff */
[----:B------:R-:W-:Y:S02]  /*4f30*/  SHF.L.U32 R5, R9, 0x1f, RZ ;  /* 0x0000001f09057819 */ /* 0x000fe400000006ff */
[----:B------:R-:W-:Y:S02]  /*4f40*/  LEA R6, R10, UR29, 0x4 ;  /* 0x0000001d0a067c11 */ /* 0x000fe4000f8e20ff */
[----:B------:R-:W2:Y:S02]  /*4f50*/  SYNCS.PHASECHK.TRANS64.TRYWAIT P0, [R8+URZ+0x140], R5 ;  /* 0x00014005080075a7 */ /* 0x000ea400080011ff */
[----:B--23--:R-:W-:Y:S05]  /*4f60*/  @!P0 BRA `(.L_x_99) ;  /* 0x00000044002c8947 */ /* 0x00cfea0003800000 */
.L_x_200:
[----:B--2---:R-:W2:Y:S01]  /*4f70*/  LDS.128 R4, [R6+0x1d0] ;  /* 0x0001d00006047984 */ /* 0x004ea20000000c00 */
[----:B------:R-:W-:Y:S01]  /*4f80*/  UISETP.GE.AND UP0, UPT, UR42, 0x1, UPT ;  /* 0x000000012a00788c */ /* 0x000fe2000bf06270 */
[----:B------:R-:W-:Y:S01]  /*4f90*/  @!PT LDS RZ, [RZ] ;  /* 0x00000000fffff984 */ /* 0x000fe20000000800 */
[----:B------:R-:W-:Y:S01]  /*4fa0*/  @!PT LDS RZ, [RZ] ;  /* 0x00000000fffff984 */ /* 0x000fe20000000800 */
[----:B------:R-:W-:Y:S01]  /*4fb0*/  @!PT LDS RZ, [RZ] ;  /* 0x00000000fffff984 */ /* 0x000fe20000000800 */
[----:B------:R-:W-:Y:S01]  /*4fc0*/  @!PT LDS RZ, [RZ] ;  /* 0x00000000fffff984 */ /* 0x000fe20000000800 */
[----:B------:R3:W-:Y:S06]  /*4fd0*/  MEMBAR.ALL.CTA ;  /* 0x0000000000007992 */ /* 0x0007ec0000008000 */
[----:B---3--:R-:W3:Y:S01]  /*4fe0*/  FENCE.VIEW.ASYNC.S ;  /* 0x00000000000073c6 */ /* 0x008ee20000000000 */
[----:B--2---:R-:W-:Y:S11]  /*4ff0*/  LOP3.LUT P0, RZ, R6, 0x1, RZ, 0xc0, !PT ;  /* 0x0000000106ff7812 */ /* 0x004ff6000780c0ff */
[----:B------:R-:W-:Y:S02]  /*5000*/  @!UPT UIADD3 URZ, UPT, UPT, URZ, URZ, URZ ;  /* 0x000000fffffff290 */ /* 0x000fe4000fffe0ff */
[----:B---3--:R-:W-:Y:S01]  /*5010*/  VOTEU.ANY UP2, P0 ;  /* 0x0000000000ff7886 */ /* 0x008fe20000040100 */
[----:B------:R-:W-:Y:S11]  /*5020*/  PLOP3.LUT P0, PT, PT, PT, UP2, 0x80, 0x8 ;  /* 0x000000000008781c */ /* 0x000ff60003f0f028 */
[----:B------:R-:W-:Y:S02]  /*5030*/  @!UPT UIADD3 URZ, UPT, UPT, URZ, URZ, URZ ;  /* 0x000000fffffff290 */ /* 0x000fe4000fffe0ff */
[----:B------:R-:W-:Y:S02]  /*5040*/  @P0 SHF.R.U32.HI R0, RZ, 0x10, R5 ;  /* 0x00000010ff000819 */ /* 0x000fe40000011605 */
[----:B------:R-:W-:Y:S02]  /*5050*/  @P0 MOV R2, R4 ;  /* 0x0000000400020202 */ /* 0x000fe40000000f00 */
[----:B------:R-:W-:Y:S01]  /*5060*/  @P0 R2UR UR4, R0 ;  /* 0x00000000000402ca */ /* 0x000fe200000e0000 */
[----:B------:R-:W-:Y:S01]  /*5070*/  VIADD R0, R8, 0x150 ;  /* 0x0000015008007836 */ /* 0x000fe20000000000 */
[----:B------:R-:W-:Y:S02]  /*5080*/  @P0 LOP3.LUT R4, R5, 0xffff, RZ, 0xc0, !PT ;  /* 0x0000ffff05040812 */ /* 0x000fe400078ec0ff */
[----:B------:R-:W-:Y:S02]  /*5090*/  @P0 R2UR UR6, R2 ;  /* 0x00000000020602ca */ /* 0x000fe400000e0000 */
[----:B------:R-:W-:Y:S02]  /*50a0*/  PRMT R0, RZ, 0x654, R0 ;  /* 0x00000654ff007816 */ /* 0x000fe40000000000 */
[----:B------:R-:W-:Y:S02]  /*50b0*/  @P0 R2UR UR5, R4 ;  /* 0x00000000040502ca */ /* 0x000fe400000e0000 */
[----:B------:R2:W-:Y:S03]  /*50c0*/  SYNCS.ARRIVE.TRANS64.RED.A1T0 RZ, [R0+URZ], RZ ;  /* 0x000000ff00ff79a7 */ /* 0x0005e600081004ff */
[----:B------:R-:W-:Y:S04]  /*50d0*/  @UP2 UMOV UR30, UR4 ;  /* 0x00000004001e2c82 */ /* 0x000fe80008000000 */
[----:B------:R-:W-:Y:S04]  /*50e0*/  @UP2 UMOV UR14, UR6 ;  /* 0x00000006000e2c82 */ /* 0x000fe80008000000 */
[----:B------:R-:W-:Y:S01]  /*50f0*/  @UP2 UMOV UR13, UR5 ;  /* 0x00000005000d2c82 */ /* 0x000fe20008000000 */
[----:B------:R-:W-:Y:S05]  /*5100*/  BRA.U !UP0, `(.L_x_100) ;  /* 0x0000000108c07547 */ /* 0x000fea000b800000 */
[----:B------:R-:W-:Y:S02]  /*5110*/  UIMAD.WIDE.U32 UR8, UR13, UR47, URZ ;  /* 0x0000002f0d0872a5 */ /* 0x000fe4000f8e00ff */
[----:B------:R-:W-:Y:S02]  /*5120*/  UP2UR UR12, UPR, URZ, 0x4 ;  /* 0x00000004ff0c7883 */ /* 0x000fe40008000000 */
[----:B------:R-:W-:Y:S02]  /*5130*/  UISETP.NE.AND UP2, UPT, UR46, 0x1, UPT ;  /* 0x000000012e00788c */ /* 0x000fe4000bf45270 */
[----:B------:R-:W-:Y:S02]  /*5140*/  UIMAD.WIDE.U32 UR10, UR14, UR44, URZ ;  /* 0x0000002c0e0a72a5 */ /* 0x000fe4000f8e00ff */
[----:B------:R-:W-:Y:S02]  /*5150*/  USEL UR4, UR31, UR38, !UP2 ;  /* 0x000000261f047287 */ /* 0x000fe4000d000000 */
[----:B------:R-:W-:Y:S02]  /*5160*/  UISETP.NE.AND UP0, UPT, UR15, 0x1, UPT ;  /* 0x000000010f00788c */ /* 0x000fe4000bf05270 */
[----:B------:R-:W-:Y:S02]  /*5170*/  UP2UR UR20, UPR, URZ, 0x2 ;  /* 0x00000002ff147883 */ /* 0x000fe40008000000 */
[----:B------:R-:W-:Y:S02]  /*5180*/  UISETP.NE.AND UP1, UPT, UR42, 0x1, UPT ;  /* 0x000000012a00788c */ /* 0x000fe4000bf25270 */
[----:B-1----:R-:W-:Y:S02]  /*5190*/  UIMAD.WIDE.U32 UR16, UR4, UR22, URZ ;  /* 0x00000016041072a5 */ /* 0x002fe4000f8e00ff */
[----:B------:R-:W-:Y:S01]  /*51a0*/  USEL UR7, UR37, UR39, !UP0 ;  /* 0x0000002725077287 */ /* 0x000fe2000c000000 */
[----:B------:R-:W-:Y:S02]  /*51b0*/  UMOV UR5, UR9 ;  /* 0x0000000900057c82 */ /* 0x000fe40008000000 */
[----:B------:R-:W-:Y:S02]  /*51c0*/  USHF.R.U32.HI UR6, URZ, UR40, UR5 ;  /* 0x00000028ff067299 */ /* 0x000fe40008011605 */
[----:B------:R-:W-:Y:S02]  /*51d0*/  UIMAD.WIDE.U32 UR18, UR7, UR22, URZ ;  /* 0x00000016071272a5 */ /* 0x000fe4000f8e00ff */
[----:B------:R-:W-:Y:S02]  /*51e0*/  USEL UR6, UR13, UR6, !UP2 ;  /* 0x000000060d067287 */ /* 0x000fe4000d000000 */
[----:B------:R-:W-:Y:S01]  /*51f0*/  UISETP.NE.AND UP2, UPT, UR12, URZ, UPT ;  /* 0x000000ff0c00728c */ /* 0x000fe2000bf45270 */
[----:B------:R-:W-:Y:S01]  /*5200*/  UMOV UR5, UR11 ;  /* 0x0000000b00057c82 */ /* 0x000fe20008000000 */
[----:B------:R-:W-:Y:S02]  /*5210*/  UIMAD.WIDE.U32 UR10, UR6, UR22, URZ ;  /* 0x00000016060a72a5 */ /* 0x000fe4000f8e00ff */
[----:B------:R-:W-:Y:S03]  /*5220*/  USHF.R.U32.HI UR8, URZ, UR45, UR5 ;  /* 0x0000002dff087299 */ /* 0x000fe60008011605 */
[----:B------:R-:W-:Y:S02]  /*5230*/  UMOV UR5, UR17 ;  /* 0x0000001100057c82 */ /* 0x000fe40008000000 */
[----:B------:R-:W-:Y:S03]  /*5240*/  @UP1 USHF.R.U32.HI UR4, URZ, UR23, UR5 ;  /* 0x00000017ff041299 */ /* 0x000fe60008011605 */
[----:B------:R-:W-:Y:S01]  /*5250*/  UMOV UR5, UR19 ;  /* 0x0000001300057c82 */ /* 0x000fe20008000000 */
[----:B------:R-:W-:Y:S02]  /*5260*/  UIMAD UR4, UR42, UR4, URZ ;  /* 0x000000042a0472a4 */ /* 0x000fe4000f8e02ff */
[----:B------:R-:W-:Y:S02]  /*5270*/  @UP1 USHF.R.U32.HI UR7, URZ, UR23, UR5 ;  /* 0x00000017ff071299 */ /* 0x000fe40008011605 */
[----:B------:R-:W-:Y:S02]  /*5280*/  USEL UR5, UR14, UR8, !UP0 ;  /* 0x000000080e057287 */ /* 0x000fe4000c000000 */
[----:B------:R-:W-:Y:S02]  /*5290*/  UIMAD UR8, UR42, UR7, URZ ;  /* 0x000000072a0872a4 */ /* 0x000fe4000f8e02ff */
[----:B------:R-:W-:Y:S03]  /*52a0*/  UISETP.GE.AND UP0, UPT, UR6, UR4, UPT ;  /* 0x000000040600728c */ /* 0x000fe6000bf06270 */
[----:B------:R-:W-:Y:S01]  /*52b0*/  UMOV UR4, UR11 ;  /* 0x0000000b00047c82 */ /* 0x000fe20008000000 */
[----:B------:R-:W-:Y:S02]  /*52c0*/  UISETP.GE.OR UP0, UPT, UR5, UR8, UP0 ;  /* 0x000000080500728c */ /* 0x000fe40008706670 */
[----:B------:R-:W-:Y:S02]  /*52d0*/  USHF.R.U32.HI UR4, URZ, UR23, UR4 ;  /* 0x00000017ff047299 */ /* 0x000fe40008011604 */
[----:B------:R-:W-:Y:S02]  /*52e0*/  UIMAD.WIDE.U32 UR8, UR5, UR22, URZ ;  /* 0x00000016050872a5 */ /* 0x000fe4000f8e00ff */
[----:B------:R-:W-:Y:S04]  /*52f0*/  USEL UR10, UR6, UR4, !UP1 ;  /* 0x00000004060a7287 */ /* 0x000fe8000c800000 */
[----:B------:R-:W-:Y:S01]  /*5300*/  UIADD3 UR11, UPT, UPT, -UR10, URZ, URZ ;  /* 0x000000ff0a0b7290 */ /* 0x000fe2000fffe1ff */
[----:B------:R-:W-:Y:S02]  /*5310*/  @!UP0 UMOV UR4, UR9 ;  /* 0x0000000900048c82 */ /* 0x000fe40008000000 */
[----:B------:R-:W-:Y:S02]  /*5320*/  @!UP0 USHF.R.U32.HI UR4, URZ, UR23, UR4 ;  /* 0x00000017ff048299 */ /* 0x000fe40008011604 */
[----:B------:R-:W-:Y:S02]  /*5330*/  UIMAD UR8, UR42, UR11, UR6 ;  /* 0x0000000b2a0872a4 */ /* 0x000fe4000f8e0206 */
[----:B------:R-:W-:Y:S02]  /*5340*/  @!UP0 USEL UR4, UR5, UR4, !UP1 ;  /* 0x0000000405048287 */ /* 0x000fe4000c800000 */
[----:B------:R-:W-:Y:S02]  /*5350*/  UISETP.NE.AND UP1, UPT, UR20, URZ, UPT ;  /* 0x000000ff1400728c */ /* 0x000fe4000bf25270 */
[----:B------:R-:W-:Y:S02]  /*5360*/  @!UP0 UIMAD UR7, UR7, UR8, UR4 ;  /* 0x00000008070782a4 */ /* 0x000fe4000f8e0204 */
[----:B------:R-:W-:Y:S02]  /*5370*/  @!UP0 UIADD3 UR9, UPT, UPT, UR10, -UR4, URZ ;  /* 0x800000040a098290 */ /* 0x000fe4000fffe0ff */
[----:B------:R-:W-:Y:S02]  /*5380*/  UIADD3 UR8, UPT, UPT, -UR6, URZ, URZ ;  /* 0x000000ff06087290 */ /* 0x000fe4000fffe1ff */
[----:B------:R-:W-:Y:S02]  /*5390*/  UIADD3 UR4, UPT, UPT, -UR5, URZ, URZ ;  /* 0x000000ff05047290 */ /* 0x000fe4000fffe1ff */
[----:B------:R-:W-:Y:S03]  /*53a0*/  @!UP0 UIMAD UR6, UR9, UR42, UR5 ;  /* 0x0000002a090682a4 */ /* 0x000fe6000f8e0205 */
[----:B------:R-:W-:Y:S01]  /*53b0*/  @!UP0 UMOV UR5, UR7 ;  /* 0x0000000700058c82 */ /* 0x000fe20008000000 */
[----:B------:R-:W-:Y:S02]  /*53c0*/  UIMAD UR7, UR15, UR4, UR14 ;  /* 0x000000040f0772a4 */ /* 0x000fe4000f8e020e */
[----:B------:R-:W-:Y:S02]  /*53d0*/  UIMAD UR4, UR46, UR8, UR13 ;  /* 0x000000082e0472a4 */ /* 0x000fe4000f8e020d */
[----:B------:R-:W-:Y:S02]  /*53e0*/  UIMAD UR14, UR5, UR15, UR7 ;  /* 0x0000000f050e72a4 */ /* 0x000fe4000f8e0207 */
[----:B------:R-:W-:Y:S11]  /*53f0*/  UIMAD UR13, UR6, UR46, UR4 ;  /* 0x0000002e060d72a4 */ /* 0x000ff6000f8e0204 */
[----:B------:R-:W-:Y:S01]  /*5400*/  @!UPT UIADD3 URZ, UPT, UPT, URZ, URZ, URZ ;  /* 0x000000fffffff290 */ /* 0x000fe2000fffe0ff */
.L_x_100:
[----:B------:R-:W3:Y:S01]  /*5410*/  @!UP3 LDCU.128 UR8, c[0x0][0xb10] ;  /* 0x00016200ff08b7ac */ /* 0x000ee20008000c00 */
[----:B------:R-:W-:Y:S04]  /*5420*/  ISETP.NE.U32.AND P0, PT, RZ, UR34, PT ;  /* 0x00000022ff007c0c */ /* 0x000fe8000bf05070 */
[----:B------:R-:W-:Y:S01]  /*5430*/  ISETP.NE.AND.EX P0, PT, RZ, UR35, PT, P0 ;  /* 0x00000023ff007c0c */ /* 0x000fe2000bf05300 */
[----:B------:R-:W4:Y:S01]  /*5440*/  @!UP3 LDCU UR5, c[0x0][0xb0c] ;  /* 0x00016180ff05b7ac */ /* 0x000f220008000800 */
[----:B------:R-:W-:Y:S02]  /*5450*/  USHF.L.U32 UR26, UR33, 0x6, URZ ;  /* 0x00000006211a7899 */ /* 0x000fe400080006ff */
[----:B------:R-:W-:Y:S02]  /*5460*/  USHF.L.U32 UR27, UR32, 0x6, URZ ;  /* 0x00000006201b7899 */ /* 0x000fe400080006ff */
[----:B---3--:R-:W-:Y:S07]  /*5470*/  UIMAD.WIDE.U32 UR6, UR14, UR8, URZ ;  /* 0x000000080e0672a5 */ /* 0x008fee000f8e00ff */
[----:B------:R-:W-:Y:S01]  /*5480*/  @!UP3 UMOV UR4, UR7 ;  /* 0x000000070004bc82 */ /* 0x000fe20008000000 */
[----:B----4-:R-:W-:Y:S02]  /*5490*/  @!UP3 UISETP.NE.AND UP0, UPT, UR5, 0x1, UPT ;  /* 0x000000010500b88c */ /* 0x010fe4000bf05270 */
[----:B------:R-:W-:Y:S02]  /*54a0*/  @!UP3 USHF.R.U32.HI UR4, URZ, UR9, UR4 ;  /* 0x00000009ff04b299 */ /* 0x000fe40008011604 */
[----:B------:R-:W-:Y:S02]  /*54b0*/  UIMAD.WIDE.U32 UR6, UR13, UR11, URZ ;  /* 0x0000000b0d0672a5 */ /* 0x000fe4000f8e00ff */
[----:B------:R-:W-:Y:S02]  /*54c0*/  @!UP3 USEL UR8, UR14, UR4, !UP0 ;  /* 0x000000040e08b287 */ /* 0x000fe4000c000000 */
[----:B------:R-:W-:Y:S03]  /*54d0*/  @!UP3 UISETP.NE.AND UP0, UPT, UR10, 0x1, UPT ;  /* 0x000000010a00b88c */ /* 0x000fe6000bf05270 */
[----:B------:R-:W-:Y:S02]  /*54e0*/  @!UP3 UMOV UR6, UR7 ;  /* 0x000000070006bc82 */ /* 0x000fe40008000000 */
[----:B------:R-:W3:Y:S02]  /*54f0*/  @!UP3 LDCU UR4, c[0x0][0xb20] ;  /* 0x00016400ff04b7ac */ /* 0x000ee40008000800 */
[----:B---3--:R-:W-:Y:S04]  /*5500*/  @!UP3 USHF.R.U32.HI UR6, URZ, UR4, UR6 ;  /* 0x00000004ff06b299 */ /* 0x008fe80008011606 */
[----:B------:R-:W-:Y:S04]  /*5510*/  @!UP3 USEL UR6, UR13, UR6, !UP0 ;  /* 0x000000060d06b287 */ /* 0x000fe8000c000000 */
[----:B------:R-:W-:Y:S02]  /*5520*/  @!UP3 UIADD3 UR4, UPT, UPT, -UR8, UR6, URZ ;  /* 0x000000060804b290 */ /* 0x000fe4000fffe1ff */
[----:B------:R-:W-:Y:S02]  /*5530*/  @!UP3 UIADD3 UR6, UPT, UPT, UR8, -UR6, URZ ;  /* 0x800000060806b290 */ /* 0x000fe4000fffe0ff */
[----:B------:R-:W-:Y:S02]  /*5540*/  @!UP3 UIMAD UR14, UR4, UR5, UR14 ;  /* 0x00000005040eb2a4 */ /* 0x000fe4000f8e020e */
[----:B------:R-:W-:Y:S01]  /*5550*/  @!UP3 UIMAD UR13, UR6, UR10, UR13 ;  /* 0x0000000a060db2a4 */ /* 0x000fe2000f8e020d */
[----:B------:R-:W-:Y:S11]  /*5560*/  BRA.U UP4, `(.L_x_101) ;  /* 0x0000000104107547 */ /* 0x000ff6000b800000 */
[----:B--2---:R-:W-:Y:S04]  /*5570*/  MOV R0, UR43 ;  /* 0x0000002b00007c02 */ /* 0x004fe80008000f00 */
[----:B------:R-:W-:Y:S04]  /*5580*/  SHF.L.U32 R5, R0, 0x1f, RZ ;  /* 0x0000001f00057819 */ /* 0x000fe800000006ff */
[----:B------:R-:W2:Y:S02]  /*5590*/  SYNCS.PHASECHK.TRANS64.TRYWAIT P1, [UR29+0x138], R5 ;  /* 0x00013805ff0075a7 */ /* 0x000ea4000802111d */
[----:B--2---:R-:W-:Y:S05]  /*55a0*/  @!P1 BRA `(.L_x_102) ;  /* 0x0000003c00b09947 */ /* 0x004fea0003800000 */
.L_x_101:
[----:B------:R-:W-:Y:S05]  /*55b0*/  BRA.U !UP6, `(.L_x_103) ;  /* 0x000000010e387547 */ /* 0x000fea000b800000 */
[----:B------:R-:W-:Y:S01]  /*55c0*/  UPLOP3.LUT UP1, UPT, UPT, UPT, UP5, 0x80, 0x8 ;  /* 0x000000000008789c */ /* 0x000fe20003f2f050 */
[----:B--2---:R-:W-:Y:S01]  /*55d0*/  HFMA2 R0, -RZ, RZ, 0, 5.9604644775390625e-08 ;  /* 0x00000001ff007431 */ /* 0x004fe200000001ff */
[----:B------:R-:W2:Y:S01]  /*55e0*/  LDCU.64 UR8, c[0x0][0x358] ;  /* 0x00006b00ff0877ac */ /* 0x000ea20008000a00 */
[----:B------:R-:W-:Y:S03]  /*55f0*/  IMAD.MOV.U32 R56, RZ, RZ, 0x1 ;  /* 0x00000001ff387424 */ /* 0x000fe600078e00ff */
[----:B------:R-:W-:Y:S05]  /*5600*/  PLOP3.LUT P1, PT, PT, PT, UP1, 0x80, 0x8 ;  /* 0x000000000008781c */ /* 0x000fea0003f2f018 */
[----:B------:R-:W3:Y:S01]  /*5610*/  @UP1 LDCU.64 UR4, c[0x0][0x888] ;  /* 0x00011100ff0417ac */ /* 0x000ee20008000a00 */
[----:B------:R-:W-:Y:S07]  /*5620*/  @UP1 UIMAD UR6, UR36, UR34, URZ ;  /* 0x00000022240612a4 */ /* 0x000fee000f8e02ff */
[----:B------:R-:W-:Y:S01]  /*5630*/  @!P1 PRMT R56, R0, 0x7610, R56 ;  /* 0x0000761000389816 */ /* 0x000fe20000000038 */
[----:B---3--:R-:W-:Y:S06]  /*5640*/  @UP1 UIMAD.WIDE UR4, UR6, 0x4, UR4 ;  /* 0x00000004060418a5 */ /* 0x008fec000f8e0204 */
[----:B------:R-:W-:Y:S01]  /*5650*/  IMAD.U32 R4, RZ, RZ, UR4 ;  /* 0x00000004ff047e24 */ /* 0x000fe2000f8e00ff */
[----:B------:R-:W-:Y:S04]  /*5660*/  MOV R5, UR5 ;  /* 0x0000000500057c02 */ /* 0x000fe80008000f00 */
[----:B------:R-:W3:Y:S01]  /*5670*/  @!UP1 LDCU UR4, c[0x0][0x880] ;  /* 0x00011000ff0497ac */ /* 0x000ee20008000800 */
[----:B--2--5:R4:W5:Y:S02]  /*5680*/  @P1 LDG.E R27, desc[UR8][R4.64] ;  /* 0x00000008041b1981 */ /* 0x024964000c1e1900 */
[----:B---34-:R-:W-:Y:S07]  /*5690*/  @!P1 IMAD.U32 R27, RZ, RZ, UR4 ;  /* 0x00000004ff1b9e24 */ /* 0x018fee000f8e00ff */
.L_x_103:
[----:B-----5:R-:W-:Y:S01]  /*56a0*/  @!P0 FSETP.EQ.AND P2, PT, R27, RZ, PT ;  /* 0x000000ff1b00820b */ /* 0x020fe20003f42000 */
[----:B------:R-:W-:Y:S01]  /*56b0*/  @!UPT UIADD3 URZ, UPT, UPT, URZ, URZ, URZ ;  /* 0x000000fffffff290 */ /* 0x000fe2000fffe0ff */
[----:B------:R-:W-:Y:S11]  /*56c0*/  @!P0 BRA `(.L_x_104) ;  /* 0x0000000000148947 */ /* 0x000ff60003800000 */
[----:B------:R-:W-:Y:S02]  /*56d0*/  LOP3.LUT P0, RZ, R56, 0xff, RZ, 0xc0, !PT ;  /* 0x000000ff38ff7812 */ /* 0x000fe4000780c0ff */
[----:B------:R-:W-:Y:S04]  /*56e0*/  PLOP3.LUT P2, PT, PT, PT, UP1, 0x80, 0x8 ;  /* 0x000000000008781c */ /* 0x000fe80003f4f018 */
[----:B------:R-:W-:Y:S07]  /*56f0*/  PLOP3.LUT P2, PT, P2, PT, PT, 0x8, 0x80 ;  /* 0x000000000080781c */ /* 0x000fee000174e170 */
[----:B------:R-:W-:Y:S11]  /*5700*/  @P0 FSETP.EQ.AND P2, PT, R27, RZ, PT ;  /* 0x000000ff1b00020b */ /* 0x000ff60003f42000 */
[----:B------:R-:W-:Y:S02]  /*5710*/  @!UPT UIADD3 URZ, UPT, UPT, URZ, URZ, URZ ;  /* 0x000000fffffff290 */ /* 0x000fe4000fffe0ff */
.L_x_104:
[----:B------:R-:W-:Y:S01]  /*5720*/  ULEA UR4, UR25, UR29, 0x3 ;  /* 0x0000001d19047291 */ /* 0x000fe2000f8e18ff */
[----:B--2---:R-:W-:Y:S02]  /*5730*/  SHF.L.U32 R5, R11, 0x1f, RZ ;  /* 0x0000001f0b057819 */ /* 0x004fe400000006ff */
[----:B------:R-:W-:Y:S04]  /*5740*/  ELECT P1, URZ, PT ;  /* 0x0000000000ff782f */ /* 0x000fe80003820000 */
[----:B------:R-:W-:Y:S02]  /*5750*/  PLOP3.LUT P1, PT, P2, P1, PT, 0xf2, 0x2f ;  /* 0x00000000002f781c */ /* 0x000fe40001723e72 */
[----:B------:R-:W2:Y:S02]  /*5760*/  SYNCS.PHASECHK.TRANS64.TRYWAIT P0, [UR4+0x118], R5 ;  /* 0x00011805ff0075a7 */ /* 0x000ea40008001104 */
[----:B--2---:R-:W-:Y:S09]  /*5770*/  @!P0 BRA `(.L_x_105) ;  /* 0x0000003c00548947 */ /* 0x004ff20003800000 */
.L_x_203:
[----:B------:R-:W3:Y:S01]  /*5780*/  S2UR UR19, SR_CgaCtaId ;  /* 0x00000000001379c3 */ /* 0x000ee20000008800 */
[----:B------:R-:W-:Y:S01]  /*5790*/  VOTEU.ALL UP0, P1 ;  /* 0x0000000000ff7886 */ /* 0x000fe20000800000 */
[----:B------:R-:W-:Y:S01]  /*57a0*/  @!P1 IADD3 R4, P0, PT, R12, 0x580, RZ ;  /* 0x000005800c049810 */ /* 0x000fe20007f1e0ff */
[----:B------:R-:W-:Y:S01]  /*57b0*/  UMOV UR20, 0x0 ;  /* 0x0000000000147882 */ /* 0x000fe20000000000 */
[----:B------:R-:W-:Y:S01]  /*57c0*/  UMOV UR21, 0x10000000 ;  /* 0x1000000000157882 */ /* 0x000fe20000000000 */
[----:B------:R-:W-:Y:S01]  /*57d0*/  UMOV UR28, UR36 ;  /* 0x00000024001c7c82 */ /* 0x000fe20008000000 */
[----:B------:R-:W-:Y:S01]  /*57e0*/  @!UP0 ULEA UR5, UR25, UR29, 0xd ;  /* 0x0000001d19058291 */ /* 0x000fe2000f8e68ff */
[----:B------:R-:W-:Y:S01]  /*57f0*/  @!P1 IMAD.X R2, RZ, RZ, R13, P0 ;  /* 0x000000ffff029224 */ /* 0x000fe200000e060d */
[----:B------:R-:W-:Y:S01]  /*5800*/  @!UP0 UIADD3 UR10, UPT, UPT, UR26, 0x20, URZ ;  /* 0x000000201a0a8890 */ /* 0x000fe2000fffe0ff */
[----:B------:R-:W-:Y:S01]  /*5810*/  @!P1 R2UR UR7, R4 ;  /* 0x00000000040792ca */ /* 0x000fe200000e0000 */
[----:B------:R-:W-:Y:S01]  /*5820*/  @!UP0 UIADD3 UR24, UPT, UPT, UR5, 0x200, URZ ;  /* 0x0000020005188890 */ /* 0x000fe2000fffe0ff */
[----:B------:R-:W-:Y:S01]  /*5830*/  VIADD R10, R10, 0x1 ;  /* 0x000000010a0a7836 */ /* 0x000fe20000000000 */
[----:B------:R-:W-:Y:S02]  /*5840*/  @!UP0 UIADD3 UR8, UPT, UPT, UR5, 0x1200, URZ ;  /* 0x0000120005088890 */ /* 0x000fe4000fffe0ff */
[----:B------:R-:W-:Y:S02]  /*5850*/  UIADD3 UR5, UPT, UPT, UR25, 0x1, URZ ;  /* 0x0000000119057890 */ /* 0x000fe4000fffe0ff */
[----:B------:R-:W-:Y:S02]  /*5860*/  UIADD3 UR25, UPT, UPT, UR4, 0x100, URZ ;  /* 0x0000010004197890 */ /* 0x000fe4000fffe0ff */
[----:B------:R-:W-:Y:S01]  /*5870*/  UISETP.NE.AND UP0, UPT, UR5, 0x3, UPT ;  /* 0x000000030500788c */ /* 0x000fe2000bf05270 */
[----:B------:R-:W-:Y:S01]  /*5880*/  UMOV UR11, UR27 ;  /* 0x0000001b000b7c82 */ /* 0x000fe20008000000 */
[----:B------:R-:W-:Y:S02]  /*5890*/  UMOV UR12, UR36 ;  /* 0x00000024000c7c82 */ /* 0x000fe40008000000 */
[----:B------:R-:W-:Y:S01]  /*58a0*/  USEL UR6, UR5, URZ, UP0 ;  /* 0x000000ff05067287 */ /* 0x000fe20008000000 */
[----:B------:R-:W-:Y:S01]  /*58b0*/  @!P1 R2UR UR5, R2 ;  /* 0x00000000020592ca */ /* 0x000fe200000e0000 */
[----:B------:R-:W-:Y:S01]  /*58c0*/  IMAD.U32 R4, RZ, RZ, UR7 ;  /* 0x00000007ff047e24 */ /* 0x000fe2000f8e00ff */
[----:B------:R-:W-:Y:S01]  /*58d0*/  USEL UR18, URZ, 0x1, UP0 ;  /* 0x00000001ff127887 */ /* 0x000fe20008000000 */
[----:B------:R-:W-:Y:S01]  /*58e0*/  @!P1 IMAD.MOV.U32 R2, RZ, RZ, 0x2000 ;  /* 0x00002000ff029424 */ /* 0x000fe200078e00ff */
[----:B------:R-:W-:Y:S01]  /*58f0*/  VOTEU.ALL UP0, P1 ;  /* 0x0000000000ff7886 */ /* 0x000fe20000800000 */
[----:B------:R-:W-:Y:S01]  /*5900*/  UMOV UR9, UR25 ;  /* 0x0000001900097c82 */ /* 0x000fe20008000000 */
[----:B------:R-:W-:Y:S01]  /*5910*/  @!P1 R2UR UR16, R4 ;  /* 0x00000000041092ca */ /* 0x000fe200000e0000 */
[----:B---3--:R-:W-:Y:S01]  /*5920*/  UPRMT UR7, UR19, 0x654, UR25 ;  /* 0x0000065413077896 */ /* 0x008fe20008000019 */
[----:B------:R-:W-:Y:S04]  /*5930*/  LOP3.LUT R11, R11, UR18, RZ, 0x3c, !PT ;  /* 0x000000120b0b7c12 */ /* 0x000fe8000f8e3cff */
[----:B--2---:R-:W-:Y:S01]  /*5940*/  SHF.L.U32 R0, R11, 0x1f, RZ ;  /* 0x0000001f0b007819 */ /* 0x004fe200000006ff */
[----:B------:R-:W-:Y:S01]  /*5950*/  IMAD.U32 R5, RZ, RZ, UR5 ;  /* 0x00000005ff057e24 */ /* 0x000fe2000f8e00ff */
[----:B------:R-:W-:Y:S04]  /*5960*/  ULEA UR5, UR6, UR29, 0x3 ;  /* 0x0000001d06057291 */ /* 0x000fe8000f8e18ff */
[----:B------:R-:W-:Y:S11]  /*5970*/  @!P1 R2UR UR17, R5 ;  /* 0x00000000051192ca */ /* 0x000ff600000e0000 */
[----:B------:R-:W-:Y:S02]  /*5980*/  @!UPT UIADD3 URZ, UPT, UPT, URZ, URZ, URZ ;  /* 0x000000fffffff290 */ /* 0x000fe4000fffe0ff */
[----:B------:R2:W-:Y:S01]  /*5990*/  @!UP0 UTMALDG.3D [UR24], [UR16], desc[UR20] ;  /* 0x00001418100085b4 */ /* 0x0005e20008011000 */
[----:B------:R-:W-:Y:S05]  /*59a0*/  VOTEU.ALL UP0, P1 ;  /* 0x0000000000ff7886 */ /* 0x000fea0000800000 */
[----:B------:R2:W-:Y:S01]  /*59b0*/  @!UP0 UTMALDG.3D [UR8], [UR16], desc[UR20] ;  /* 0x00001408100085b4 */ /* 0x0005e20008011000 */
[----:B------:R2:W-:Y:S01]  /*59c0*/  @!P1 SYNCS.ARRIVE.TRANS64.RED.A0TR RZ, [UR4+0x100], R2 ;  /* 0x00010002ffff99a7 */ /* 0x0005e20008300404 */
[----:B------:R-:W-:Y:S01]  /*59d0*/  SYNCS.ARRIVE.TRANS64.RED.A1T0 RZ, [UR7], RZ ;  /* 0x000000ffffff79a7 */ /* 0x000fe20008100407 */
[----:B------:R-:W3:Y:S02]  /*59e0*/  SYNCS.PHASECHK.TRANS64.TRYWAIT P0, [UR5+0x118], R0 ;  /* 0x00011800ff0075a7 */ /* 0x000ee40008001105 */
[----:B--23--:R-:W-:Y:S05]  /*59f0*/  @!P0 BRA `(.L_x_106) ;  /* 0x0000003800cc8947 */ /* 0x00cfea0003800000 */
.L_x_205:
[----:B------:R-:W-:Y:S01]  /*5a00*/  UIADD3 UR17, UPT, UPT, UR5, 0x100, URZ ;  /* 0x0000010005117890 */ /* 0x000fe2000fffe0ff */
[----:B------:R-:W3:Y:S01]  /*5a10*/  S2UR UR28, SR_CgaCtaId ;  /* 0x00000000001c79c3 */ /* 0x000ee20000008800 */
[----:B------:R-:W-:Y:S01]  /*5a20*/  UPLOP3.LUT UP4, UPT, UPT, UPT, UPT, 0x80, 0x8 ;  /* 0x000000000008789c */ /* 0x000fe20003f8f070 */
[----:B------:R-:W-:Y:S01]  /*5a30*/  @!P1 IADD3 R2, P0, PT, R12, 0x580, RZ ;  /* 0x000005800c029810 */ /* 0x000fe20007f1e0ff */
[----:B------:R-:W-:Y:S01]  /*5a40*/  UMOV UR32, 0x0 ;  /* 0x0000000000207882 */ /* 0x000fe20000000000 */
[----:B------:R-:W-:Y:S01]  /*5a50*/  UMOV UR33, 0x10000000 ;  /* 0x1000000000217882 */ /* 0x000fe20000000000 */
[----:B------:R-:W-:Y:S01]  /*5a60*/  UMOV UR19, UR27 ;  /* 0x0000001b00137c82 */ /* 0x000fe20008000000 */
[----:B------:R-:W-:Y:S01]  /*5a70*/  UMOV UR20, UR36 ;  /* 0x0000002400147c82 */ /* 0x000fe20008000000 */
[----:B------:R-:W-:Y:S01]  /*5a80*/  UMOV UR11, UR27 ;  /* 0x0000001b000b7c82 */ /* 0x000fe20008000000 */
[----:B------:R-:W-:Y:S01]  /*5a90*/  UMOV UR12, UR36 ;  /* 0x00000024000c7c82 */ /* 0x000fe20008000000 */
[----:B------:R-:W-:Y:S01]  /*5aa0*/  UMOV UR9, UR17 ;  /* 0x0000001100097c82 */ /* 0x000fe20008000000 */
[----:B------:R-:W-:Y:S01]  /*5ab0*/  VOTEU.ALL UP0, P1 ;  /* 0x0000000000ff7886 */ /* 0x000fe20000800000 */
[----:B--2---:R-:W-:Y:S01]  /*5ac0*/  @!P1 IMAD.X R0, RZ, RZ, R13, P0 ;  /* 0x000000ffff009224 */ /* 0x004fe200000e060d */
[----:B------:R-:W-:Y:S01]  /*5ad0*/  R2UR UR24, R58 ;  /* 0x000000003a1872ca */ /* 0x000fe200000e0000 */
[----:B------:R-:W-:Y:S01]  /*5ae0*/  UMOV UR36, UR30 ;  /* 0x0000001e00247c82 */ /* 0x000fe20008000000 */
[C---:B------:R-:W-:Y:S01]  /*5af0*/  ISETP.NE.AND P0, PT, R10.reuse, 0x2, PT ;  /* 0x000000020a00780c */ /* 0x040fe20003f05270 */
[----:B------:R-:W-:Y:S02]  /*5b00*/  @!UP0 ULEA UR4, UR6, UR29, 0xd ;  /* 0x0000001d06048291 */ /* 0x000fe4000f8e68ff */
[----:B------:R-:W-:Y:S01]  /*5b10*/  @!UP0 UIADD3 UR18, UPT, UPT, UR26, 0x10, URZ ;  /* 0x000000101a128890 */ /* 0x000fe2000fffe0ff */
[----:B------:R-:W-:Y:S01]  /*5b20*/  SEL R10, R10, RZ, P0 ;  /* 0x000000ff0a0a7207 */ /* 0x000fe20000000000 */
[----:B------:R-:W-:Y:S02]  /*5b30*/  @!UP0 UIADD3 UR16, UPT, UPT, UR4, 0x200, URZ ;  /* 0x0000020004108890 */ /* 0x000fe4000fffe0ff */
[----:B------:R-:W-:Y:S02]  /*5b40*/  @!UP0 UIADD3 UR8, UPT, UPT, UR4, 0x1200, URZ ;  /* 0x0000120004088890 */ /* 0x000fe4000fffe0ff */
[----:B------:R-:W-:Y:S01]  /*5b50*/  UIADD3 UR4, UPT, UPT, UR6, 0x1, URZ ;  /* 0x0000000106047890 */ /* 0x000fe2000fffe0ff */
[----:B------:R-:W-:Y:S01]  /*5b60*/  @!P1 R2UR UR6, R2 ;  /* 0x00000000020692ca */ /* 0x000fe200000e0000 */
[----:B------:R-:W-:Y:S02]  /*5b70*/  @!UP0 UIADD3 UR10, UPT, UPT, UR26, 0x30, URZ ;  /* 0x000000301a0a8890 */ /* 0x000fe4000fffe0ff */
[----:B------:R-:W-:Y:S04]  /*5b80*/  UISETP.NE.AND UP0, UPT, UR4, 0x3, UPT ;  /* 0x000000030400788c */ /* 0x000fe8000bf05270 */
[----:B------:R-:W-:Y:S01]  /*5b90*/  USEL UR25, UR4, URZ, UP0 ;  /* 0x000000ff04197287 */ /* 0x000fe20008000000 */
[----:B------:R-:W-:Y:S01]  /*5ba0*/  @!P1 R2UR UR4, R0 ;  /* 0x00000000000492ca */ /* 0x000fe200000e0000 */
[----:B------:R-:W-:Y:S01]  /*5bb0*/  USEL UR21, URZ, 0x1, UP0 ;  /* 0x00000001ff157887 */ /* 0x000fe20008000000 */
[----:B------:R-:W-:Y:S01]  /*5bc0*/  SEL R0, RZ, 0x1, P0 ;  /* 0x00000001ff007807 */ /* 0x000fe20000000000 */
[----:B------:R-:W-:Y:S02]  /*5bd0*/  VOTEU.ALL UP0, P1 ;  /* 0x0000000000ff7886 */ /* 0x000fe40000800000 */
[----:B------:R-:W-:Y:S01]  /*5be0*/  IMAD.U32 R4, RZ, RZ, UR6 ;  /* 0x00000006ff047e24 */ /* 0x000fe2000f8e00ff */
[----:B------:R-:W-:Y:S02]  /*5bf0*/  LOP3.LUT R9, R9, R0, RZ, 0x3c, !PT ;  /* 0x0000000009097212 */ /* 0x000fe400078e3cff */
[----:B------:R-:W-:Y:S02]  /*5c00*/  LOP3.LUT R11, R11, UR21, RZ, 0x3c, !PT ;  /* 0x000000150b0b7c12 */ /* 0x000fe4000f8e3cff */
[----:B------:R-:W-:Y:S03]  /*5c10*/  @!P1 R2UR UR6, R4 ;  /* 0x00000000040692ca */ /* 0x000fe600000e0000 */
[----:B------:R-:W-:Y:S01]  /*5c20*/  IMAD.U32 R5, RZ, RZ, UR4 ;  /* 0x00000004ff057e24 */ /* 0x000fe2000f8e00ff */
[----:B---3--:R-:W-:Y:S04]  /*5c30*/  UPRMT UR4, UR28, 0x654, UR17 ;  /* 0x000006541c047896 */ /* 0x008fe80008000011 */
[----:B------:R-:W-:Y:S11]  /*5c40*/  @!P1 R2UR UR7, R5 ;  /* 0x00000000050792ca */ /* 0x000ff600000e0000 */
[----:B------:R-:W-:Y:S02]  /*5c50*/  @!UPT UIADD3 URZ, UPT, UPT, URZ, URZ, URZ ;  /* 0x000000fffffff290 */ /* 0x000fe4000fffe0ff */
[----:B------:R-:W-:Y:S01]  /*5c60*/  @!UP0 UTMALDG.3D [UR16], [UR6], desc[UR32] ;  /* 0x00002010060085b4 */ /* 0x000fe20008011000 */
[----:B------:R-:W-:Y:S05]  /*5c70*/  VOTEU.ALL UP0, P1 ;  /* 0x0000000000ff7886 */ /* 0x000fea0000800000 */
[----:B------:R2:W-:Y:S01]  /*5c80*/  @!UP0 UTMALDG.3D [UR8], [UR6], desc[UR32] ;  /* 0x00002008060085b4 */ /* 0x0005e20008011000 */
[----:B------:R3:W-:Y:S01]  /*5c90*/  @!P1 SYNCS.ARRIVE.TRANS64.RED.A0TR RZ, [UR5+0x100], R3 ;  /* 0x00010003ffff99a7 */ /* 0x0007e20008300405 */
[----:B------:R-:W-:Y:S01]  /*5ca0*/  SYNCS.ARRIVE.TRANS64.RED.A1T0 RZ, [UR4], RZ ;  /* 0x000000ffffff79a7 */ /* 0x000fe20008100404 */
[----:B--2---:R-:W-:Y:S02]  /*5cb0*/  UIADD3 UR33, UPT, UPT, UR13, UR24, URZ ;  /* 0x000000180d217290 */ /* 0x004fe4000fffe0ff */
[----:B------:R-:W-:Y:S01]  /*5cc0*/  UIADD3 UR32, UPT, UPT, UR14, UR63, URZ ;  /* 0x0000003f0e207290 */ /* 0x000fe2000fffe0ff */
[----:B------:R-:W-:Y:S11]  /*5cd0*/  BRA.U UP2, `(.L_x_107) ;  /* 0xfffffff102907547 */ /* 0x000ff6000b83ffff */
[----:B------:R-:W-:Y:S01]  /*5ce0*/  UIADD3 UR29, UPT, UPT, UR29, 0x118, URZ ;  /* 0x000001181d1d7890 */ /* 0x000fe2000fffe0ff */
[----:B---3--:R-:W-:-:S03]  /*5cf0*/  SHF.L.U32 R3, R11, 0x1f, RZ ;  /* 0x0000001f0b037819 */ /* 0x008fc600000006ff */
[----:B------:R-:W-:-:S09]  /*5d00*/  ULEA UR4, UR25, UR29, 0x3 ;  /* 0x0000001d19047291 */ /* 0x000fd2000f8e18ff */
[----:B------:R-:W2:Y:S02]  /*5d10*/  SYNCS.PHASECHK.TRANS64.TRYWAIT P0, [UR4], R3 ;  /* 0x00000003ff0075a7 */ /* 0x000ea40008001104 */
[----:B--2---:R-:W-:Y:S05]  /*5d20*/  @!P0 BRA `(.L_x_108) ;  /* 0x0000003800188947 */ /* 0x004fea0003800000 */
.L_x_207:
[----:B------:R-:W-:-:S04]  /*5d30*/  UIADD3 UR4, UPT, UPT, UR25, 0x1, URZ ;  /* 0x0000000119047890 */ /* 0x000fc8000fffe0ff */
[----:B------:R-:W-:-:S04]  /*5d40*/  UISETP.NE.AND UP0, UPT, UR4, 0x3, UPT ;  /* 0x000000030400788c */ /* 0x000fc8000bf05270 */
[----:B------:R-:W-:Y:S02]  /*5d50*/  USEL UR6, URZ, 0x1, UP0 ;  /* 0x00000001ff067887 */ /* 0x000fe40008000000 */
[----:B------:R-:W-:-:S04]  /*5d60*/  USEL UR4, UR4, URZ, UP0 ;  /* 0x000000ff04047287 */ /* 0x000fc80008000000 */
[----:B------:R-:W-:Y:S01]  /*5d70*/  ULEA UR5, UR4, UR29, 0x3 ;  /* 0x0000001d04057291 */ /* 0x000fe2000f8e18ff */
[----:B------:R-:W-:-:S04]  /*5d80*/  LOP3.LUT R11, R11, UR6, RZ, 0x3c, !PT ;  /* 0x000000060b0b7c12 */ /* 0x000fc8000f8e3cff */
[----:B--2---:R-:W-:-:S04]  /*5d90*/  SHF.L.U32 R3, R11, 0x1f, RZ ;  /* 0x0000001f0b037819 */ /* 0x004fc800000006ff */
[----:B------:R-:W2:Y:S02]  /*5da0*/  SYNCS.PHASECHK.TRANS64.TRYWAIT P0, [UR5], R3 ;  /* 0x00000003ff0075a7 */ /* 0x000ea40008001105 */
[----:B--2---:R-:W-:Y:S05]  /*5db0*/  @!P0 BRA `(.L_x_109) ;  /* 0x00000038000c8947 */ /* 0x004fea0003800000 */
.L_x_209:
[----:B------:R-:W-:-:S04]  /*5dc0*/  UIADD3 UR4, UPT, UPT, UR4, 0x1, URZ ;  /* 0x0000000104047890 */ /* 0x000fc8000fffe0ff */
[----:B------:R-:W-:-:S04]  /*5dd0*/  UISETP.NE.AND UP0, UPT, UR4, 0x3, UPT ;  /* 0x000000030400788c */ /* 0x000fc8000bf05270 */
[----:B------:R-:W-:Y:S02]  /*5de0*/  USEL UR5, URZ, 0x1, UP0 ;  /* 0x00000001ff057887 */ /* 0x000fe40008000000 */
[----:B------:R-:W-:-:S04]  /*5df0*/  USEL UR4, UR4, URZ, UP0 ;  /* 0x000000ff04047287 */ /* 0x000fc80008000000 */
[----:B------:R-:W-:Y:S01]  /*5e00*/  ULEA UR4, UR4, UR29, 0x3 ;  /* 0x0000001d04047291 */ /* 0x000fe2000f8e18ff */
[----:B--2---:R-:W-:-:S04]  /*5e10*/  LOP3.LUT R3, R11, UR5, RZ, 0x3c, !PT ;  /* 0x000000050b037c12 */ /* 0x004fc8000f8e3cff */
[----:B------:R-:W-:Y:S01]  /*5e20*/  SHF.L.U32 R3, R3, 0x1f, RZ ;  /* 0x0000001f03037819 */ /* 0x000fe200000006ff */
[----:B------:R-:W-:-:S07]  /*5e30*/  IMAD.U32 R0, RZ, RZ, UR4 ;  /* 0x00000004ff007e24 */ /* 0x000fce000f8e00ff */
.L_x_110:
[----:B--2---:R2:W3:Y:S02]  /*5e40*/  SYNCS.PHASECHK.TRANS64.TRYWAIT P0, [R0+URZ], R3 ;  /* 0x00000003000075a7 */ /* 0x0044e400080011ff */
[----:B---3--:R-:W-:Y:S05]  /*5e50*/  @!P0 NANOSLEEP.SYNCS 0x989680 ;  /* 0x009896800000895d */ /* 0x008fea0003900000 */
[----:B------:R-:W3:Y:S02]  /*5e60*/  @!P0 SYNCS.PHASECHK.TRANS64 P0, [R0+URZ], R3 ;  /* 0x00000003000085a7 */ /* 0x000ee400080010ff */
[----:B-1-3--:R-:W-:Y:S05]  /*5e70*/  @P0 EXIT ;  /* 0x000000000000094d */ /* 0x00afea0003800000 */
[----:B------:R-:W-:Y:S05]  /*5e80*/  BRA `(.L_x_110) ;  /* 0xfffffffc00ec7947 */ /* 0x000fea000383ffff */
.L_x_98:
[----:B------:R-:W-:-:S06]  /*5e90*/  UISETP.GE.AND UP0, UPT, UR20, 0x4, UPT ;  /* 0x000000041400788c */ /* 0x000fcc000bf06270 */
[----:B------:R-:W-:-:S13]  /*5ea0*/  PLOP3.LUT P0, PT, PT, PT, UP0, 0x80, 0x8 ;  /* 0x000000000008781c */ /* 0x000fda0003f0f008 */
[----:B-1----:R-:W-:Y:S05]  /*5eb0*/  @!P0 EXIT ;  /* 0x000000000000894d */ /* 0x002fea0003800000 */
[----:B------:R-:W1:Y:S08]  /*5ec0*/  S2UR UR4, SR_CgaCtaId ;  /* 0x00000000000479c3 */ /* 0x000e700000008800 */
[----:B------:R-:W-:Y:S01]  /*5ed0*/  BAR.SYNC.DEFER_BLOCKING 0x6, 0xa0 ;  /* 0x0182800000007b1d */ /* 0x000fe20000010000 */
[C---:B------:R-:W-:Y:S01]  /*5ee0*/  IMAD.SHL.U32 R3, R62.reuse, 0x10, RZ ;  /* 0x000000103e037824 */ /* 0x040fe200078e00ff */
[C---:B------:R-:W-:Y:S01]  /*5ef0*/  LOP3.LUT R68, R62.reuse, 0x60, RZ, 0xc0, !PT ;  /* 0x000000603e447812 */ /* 0x040fe200078ec0ff */
[C---:B------:R-:W-:Y:S01]  /*5f00*/  IMAD.SHL.U32 R4, R57.reuse, 0x200000, RZ ;  /* 0x0020000039047824 */ /* 0x040fe200078e00ff */
[----:B------:R-:W-:Y:S01]  /*5f10*/  LOP3.LUT R63, R62, 0x2, RZ, 0xc0, !PT ;  /* 0x000000023e3f7812 */ /* 0x000fe200078ec0ff */
[----:B------:R-:W-:Y:S01]  /*5f20*/  IMAD.SHL.U32 R8, R57, 0x200, RZ ;  /* 0x0000020039087824 */ /* 0x000fe200078e00ff */
[----:B------:R-:W-:-:S02]  /*5f30*/  UMOV UR49, 0x400 ;  /* 0x0000040000317882 */ /* 0x000fc40000000000 */
[----:B------:R-:W2:Y:S01]  /*5f40*/  LDC.64 R54, c[0x0][0x8b0] ;  /* 0x00022c00ff367b82 */ /* 0x000ea20000000a00 */
[C---:B------:R-:W-:Y:S01]  /*5f50*/  LOP3.LUT R67, R3.reuse, 0x590, RZ, 0xc0, !PT ;  /* 0x0000059003437812 */ /* 0x040fe200078ec0ff */
[C---:B------:R-:W-:Y:S01]  /*5f60*/  IMAD.SHL.U32 R2, R62.reuse, 0x2, RZ ;  /* 0x000000023e027824 */ /* 0x040fe200078e00ff */
[----:B------:R-:W-:Y:S01]  /*5f70*/  LOP3.LUT R3, R3, 0x60, RZ, 0xc0, !PT ;  /* 0x0000006003037812 */ /* 0x000fe200078ec0ff */
[----:B------:R-:W-:Y:S01]  /*5f80*/  IMAD.U32 R23, R62, 0x10000, RZ ;  /* 0x000100003e177824 */ /* 0x000fe200078e00ff */
[----:B------:R-:W-:Y:S01]  /*5f90*/  LOP3.LUT R4, R4, 0x200000, RZ, 0xc0, !PT ;  /* 0x0020000004047812 */ /* 0x000fe200078ec0ff */
[----:B------:R-:W-:Y:S01]  /*5fa0*/  IMAD.MOV.U32 R22, RZ, RZ, RZ ;  /* 0x000000ffff167224 */ /* 0x000fe200078e00ff */
[----:B------:R-:W-:Y:S01]  /*5fb0*/  LOP3.LUT R62, R62, 0x4, RZ, 0xc0, !PT ;  /* 0x000000043e3e7812 */ /* 0x000fe200078ec0ff */
[----:B------:R-:W3:Y:S01]  /*5fc0*/  LDC.64 R52, c[0x0][0x8a8] ;  /* 0x00022a00ff347b82 */ /* 0x000ee20000000a00 */
[----:B------:R-:W-:Y:S02]  /*5fd0*/  LOP3.LUT R67, R67, 0x200, R8, 0xf8, !PT ;  /* 0x0000020043437812 */ /* 0x000fe400078ef808 */
[----:B------:R-:W-:-:S02]  /*5fe0*/  CS2R R64, SRZ ;  /* 0x0000000000407805 */ /* 0x000fc4000001ff00 */
[----:B------:R-:W-:Y:S01]  /*5ff0*/  LOP3.LUT R2, R3, 0xc, R2, 0xf8, !PT ;  /* 0x0000000c03027812 */ /* 0x000fe200078ef802 */
[----:B------:R-:W-:Y:S01]  /*6000*/  IMAD.MOV.U32 R61, RZ, RZ, RZ ;  /* 0x000000ffff3d7224 */ /* 0x000fe200078e00ff */
[----:B------:R-:W-:Y:S01]  /*6010*/  LOP3.LUT R23, R4, 0x400000, R23, 0xf8, !PT ;  /* 0x0040000004177812 */ /* 0x000fe200078ef817 */
[----:B------:R-:W-:Y:S01]  /*6020*/  IMAD.MOV R63, RZ, RZ, -R63 ;  /* 0x000000ffff3f7224 */ /* 0x000fe200078e0a3f */
[----:B------:R-:W-:Y:S01]  /*6030*/  IADD3 R66, PT, PT, -R62, 0x2, RZ ;  /* 0x000000023e427810 */ /* 0x000fe20007ffe1ff */
[----:B-1----:R-:W-:Y:S01]  /*6040*/  ULEA UR49, UR4, UR49, 0x18 ;  /* 0x0000003104317291 */ /* 0x002fe2000f8ec0ff */
[----:B------:R-:W-:Y:S01]  /*6050*/  LOP3.LUT R67, R67, R2, RZ, 0xfc, !PT ;  /* 0x0000000243437212 */ /* 0x000fe200078efcff */
[----:B------:R-:W1:Y:S01]  /*6060*/  LDCU.64 UR4, c[0x0][0x890] ;  /* 0x00011200ff0477ac */ /* 0x000e620008000a00 */
[----:B------:R-:W-:Y:S02]  /*6070*/  IMAD.MOV R62, RZ, RZ, -R62 ;  /* 0x000000ffff3e7224 */ /* 0x000fe400078e0a3e */
[----:B------:R-:W-:Y:S01]  /*6080*/  IMAD.SHL.U32 R66, R66, 0x10, RZ ;  /* 0x0000001042427824 */ /* 0x000fe200078e00ff */
[----:B------:R-:W4:Y:S03]  /*6090*/  LDCU UR60, c[0x0][0x370] ;  /* 0x00006e00ff3c77ac */ /* 0x000f260008000800 */
[----:B------:R-:W4:Y:S01]  /*60a0*/  LDS R0, [UR49+0x1f0] ;  /* 0x0001f031ff007984 */ /* 0x000f220008000800 */
[----:B------:R-:W-:Y:S01]  /*60b0*/  UMOV UR52, 0x1 ;  /* 0x0000000100347882 */ /* 0x000fe20000000000 */
[----:B------:R-:W2:Y:S01]  /*60c0*/  LDCU UR43, c[0x0][0xb0c] ;  /* 0x00016180ff2b77ac */ /* 0x000ea20008000800 */
[----:B------:R-:W2:Y:S01]  /*60d0*/  LDCU UR39, c[0x0][0xb30] ;  /* 0x00016600ff2777ac */ /* 0x000ea20008000800 */
[----:B------:R-:W2:Y:S01]  /*60e0*/  LDCU.64 UR54, c[0x0][0x888] ;  /* 0x00011100ff3677ac */ /* 0x000ea20008000a00 */
[----:B-1----:R-:W-:Y:S01]  /*60f0*/  IMAD.U32 R70, RZ, RZ, UR4 ;  /* 0x00000004ff467e24 */ /* 0x002fe2000f8e00ff */
[----:B------:R-:W-:Y:S01]  /*6100*/  MOV R69, UR5 ;  /* 0x0000000500457c02 */ /* 0x000fe20008000f00 */
[----:B------:R-:W-:Y:S01]  /*6110*/  UIADD3 UR4, UPT, UPT, UR49, 0x200, URZ ;  /* 0x0000020031047890 */ /* 0x000fe2000fffe0ff */
[----:B------:R-:W1:Y:S05]  /*6120*/  LDCU.64 UR40, c[0x0][0xb28] ;  /* 0x00016500ff2877ac */ /* 0x000e6a0008000a00 */
[----:B------:R-:W-:Y:S01]  /*6130*/  LEA R67, R67, UR4, 0x2 ;  /* 0x0000000443437c11 */ /* 0x000fe2000f8e10ff */
[----:B------:R-:W1:Y:S01]  /*6140*/  LDCU.128 UR56, c[0x0][0xb10] ;  /* 0x00016200ff3877ac */ /* 0x000e620008000c00 */
[----:B------:R-:W1:Y:S01]  /*6150*/  LDCU UR53, c[0x0][0x374] ;  /* 0x00006e80ff3577ac */ /* 0x000e620008000800 */
[----:B------:R-:W-:Y:S01]  /*6160*/  UMOV UR48, URZ ;  /* 0x000000ff00307c82 */ /* 0x000fe20008000000 */
[----:B------:R-:W-:Y:S01]  /*6170*/  UMOV UR51, URZ ;  /* 0x000000ff00337c82 */ /* 0x000fe20008000000 */
[----:B------:R-:W-:Y:S01]  /*6180*/  UMOV UR50, URZ ;  /* 0x000000ff00327c82 */ /* 0x000fe20008000000 */
[----:B----4-:R-:W-:Y:S01]  /*6190*/  IMAD.IADD R23, R0, 0x1, R23 ;  /* 0x0000000100177824 */ /* 0x010fe200078e0217 */
[----:B-123--:R-:W-:-:S07]  /*61a0*/  MOV R0, UR4 ;  /* 0x0000000400007c02 */ /* 0x00efce0008000f00 */
.L_x_141:
[C---:B------:R-:W-:Y:S02]  /*61b0*/  LEA R3, R61.reuse, UR49, 0x3 ;  /* 0x000000313d037c11 */ /* 0x040fe4000f8e18ff */
[----:B------:R-:W-:Y:S02]  /*61c0*/  SHF.L.U32 R0, R64, 0x1f, RZ ;  /* 0x0000001f40007819 */ /* 0x000fe400000006ff */
[----:B-1----:R-:W-:Y:S02]  /*61d0*/  LEA R5, R61, UR49, 0x4 ;  /* 0x000000313d057c11 */ /* 0x002fe4000f8e20ff */
[----:B------:R-:W1:Y:S02]  /*61e0*/  SYNCS.PHASECHK.TRANS64.TRYWAIT P0, [R3+URZ+0x140], R0 ;  /* 0x00014000030075a7 */ /* 0x000e6400080011ff */
[----:B-1----:R-:W-:Y:S05]  /*61f0*/  @!P0 BRA `(.L_x_111) ;  /* 0x0000003400148947 */ /* 0x002fea0003800000 */
.L_x_210:
[----:B------:R-:W2:Y:S01]  /*6200*/  LDS.128 R4, [R5+0x1d0] ;  /* 0x0001d00005047984 */ /* 0x000ea20000000c00 */
        /* <DEDUP_REMOVED lines=10> */
[----:B------:R-:W-:Y:S01]  /*62b0*/  PLOP3.LUT P0, PT, PT, PT, UP1, 0x80, 0x8 ;  /* 0x000000000008781c */ /* 0x000fe20003f0f018 */
[----:B------:R-:W-:Y:S11]  /*62c0*/  UP2UR UR62, UPR, URZ, 0x2 ;  /* 0x00000002ff3e7883 */ /* 0x000ff60008000000 */
[----:B------:R-:W-:Y:S01]  /*62d0*/  @!UPT UIADD3 URZ, UPT, UPT, URZ, URZ, URZ ;  /* 0x000000fffffff290 */ /* 0x000fe2000fffe0ff */
[----:B-1----:R-:W-:Y:S02]  /*62e0*/  @P0 SHF.R.U32.HI R0, RZ, 0x10, R5 ;  /* 0x00000010ff000819 */ /* 0x002fe40000011605 */
        /* <DEDUP_REMOVED lines=12> */
[----:B------:R-:W2:Y:S01]  /*63b0*/  LDCU UR12, c[0x0][0xb20] ;  /* 0x00016400ff0c77ac */ /* 0x000ea20008000800 */
[----:B------:R-:W-:Y:S02]  /*63c0*/  UIMAD.WIDE.U32 UR4, UR53, UR59, URZ ;  /* 0x0000003b350472a5 */ /* 0x000fe4000f8e00ff */
[----:B------:R-:W-:Y:S02]  /*63d0*/  UIMAD.WIDE.U32 UR6, UR60, UR56, URZ ;  /* 0x000000383c0672a5 */ /* 0x000fe4000f8e00ff */
[----:B------:R-:W-:Y:S02]  /*63e0*/  UISETP.NE.AND UP0, UPT, UR58, 0x1, UPT ;  /* 0x000000013a00788c */ /* 0x000fe4000bf05270 */
[----:B------:R-:W-:Y:S02]  /*63f0*/  UIMAD.WIDE.U32 UR8, UR37, UR59, URZ ;  /* 0x0000003b250872a5 */ /* 0x000fe4000f8e00ff */
[----:B------:R-:W-:Y:S02]  /*6400*/  UIMAD.WIDE.U32 UR10, UR38, UR56, URZ ;  /* 0x00000038260a72a5 */ /* 0x000fe4000f8e00ff */
[----:B------:R-:W-:Y:S02]  /*6410*/  UISETP.NE.AND UP1, UPT, UR43, 0x1, UPT ;  /* 0x000000012b00788c */ /* 0x000fe4000bf25270 */
[----:B------:R-:W-:Y:S01]  /*6420*/  UISETP.NE.AND UP2, UPT, UR42, 0x1, UPT ;  /* 0x000000012a00788c */ /* 0x000fe2000bf45270 */
[----:B------:R-:W-:Y:S02]  /*6430*/  UMOV UR4, UR5 ;  /* 0x0000000500047c82 */ /* 0x000fe40008000000 */
[----:B--2---:R-:W-:Y:S03]  /*6440*/  USHF.R.U32.HI UR5, URZ, UR12, UR4 ;  /* 0x0000000cff057299 */ /* 0x004fe60008011604 */
[----:B------:R-:W-:Y:S02]  /*6450*/  UMOV UR4, UR7 ;  /* 0x0000000700047c82 */ /* 0x000fe40008000000 */
[----:B------:R-:W-:Y:S02]  /*6460*/  USHF.R.U32.HI UR7, URZ, UR57, UR4 ;  /* 0x00000039ff077299 */ /* 0x000fe40008011604 */
[----:B------:R-:W-:Y:S02]  /*6470*/  USEL UR4, UR53, UR5, !UP0 ;  /* 0x0000000535047287 */ /* 0x000fe4000c000000 */
[----:B------:R-:W-:Y:S01]  /*6480*/  USEL UR7, UR60, UR7, !UP1 ;  /* 0x000000073c077287 */ /* 0x000fe2000c800000 */
[----:B------:R-:W-:Y:S01]  /*6490*/  UMOV UR5, UR9 ;  /* 0x0000000900057c82 */ /* 0x000fe20008000000 */
[----:B------:R-:W-:Y:S02]  /*64a0*/  UIMAD.WIDE.U32 UR8, UR4, UR40, URZ ;  /* 0x00000028040872a5 */ /* 0x000fe4000f8e00ff */
[----:B------:R-:W-:Y:S03]  /*64b0*/  USHF.R.U32.HI UR6, URZ, UR12, UR5 ;  /* 0x0000000cff067299 */ /* 0x000fe60008011605 */
[----:B------:R-:W-:Y:S01]  /*64c0*/  UMOV UR5, UR11 ;  /* 0x0000000b00057c82 */ /* 0x000fe20008000000 */
[----:B------:R-:W-:Y:S02]  /*64d0*/  UIMAD.WIDE.U32 UR10, UR7, UR40, URZ ;  /* 0x00000028070a72a5 */ /* 0x000fe4000f8e00ff */
[----:B------:R-:W-:Y:S02]  /*64e0*/  USHF.R.U32.HI UR12, URZ, UR57, UR5 ;  /* 0x00000039ff0c7299 */ /* 0x000fe40008011605 */
[----:B------:R-:W-:Y:S01]  /*64f0*/  USEL UR6, UR37, UR6, !UP0 ;  /* 0x0000000625067287 */ /* 0x000fe2000c000000 */
[----:B------:R-:W-:Y:S02]  /*6500*/  UMOV UR5, UR9 ;  /* 0x0000000900057c82 */ /* 0x000fe40008000000 */
[----:B------:R-:W-:Y:S01]  /*6510*/  UMOV UR10, UR11 ;  /* 0x0000000b000a7c82 */ /* 0x000fe20008000000 */
[----:B------:R-:W-:Y:S02]  /*6520*/  @UP2 USHF.R.U32.HI UR4, URZ, UR41, UR5 ;  /* 0x00000029ff042299 */ /* 0x000fe40008011605 */
[----:B------:R-:W-:Y:S02]  /*6530*/  @UP2 USHF.R.U32.HI UR7, URZ, UR41, UR10 ;  /* 0x00000029ff072299 */ /* 0x000fe4000801160a */
[----:B------:R-:W-:Y:S02]  /*6540*/  UIMAD UR4, UR42, UR4, URZ ;  /* 0x000000042a0472a4 */ /* 0x000fe4000f8e02ff */
[----:B------:R-:W-:Y:S02]  /*6550*/  UIMAD.WIDE.U32 UR10, UR6, UR40, URZ ;  /* 0x00000028060a72a5 */ /* 0x000fe4000f8e00ff */
[----:B------:R-:W-:Y:S02]  /*6560*/  USEL UR5, UR38, UR12, !UP1 ;  /* 0x0000000c26057287 */ /* 0x000fe4000c800000 */
[----:B------:R-:W-:Y:S02]  /*6570*/  UIMAD UR8, UR42, UR7, URZ ;  /* 0x000000072a0872a4 */ /* 0x000fe4000f8e02ff */
[----:B------:R-:W-:Y:S03]  /*6580*/  UISETP.GE.AND UP0, UPT, UR6, UR4, UPT ;  /* 0x000000040600728c */ /* 0x000fe6000bf06270 */
[----:B------:R-:W-:Y:S01]  /*6590*/  UMOV UR4, UR11 ;  /* 0x0000000b00047c82 */ /* 0x000fe20008000000 */
[----:B------:R-:W-:Y:S02]  /*65a0*/  UISETP.GE.OR UP0, UPT, UR5, UR8, UP0 ;  /* 0x000000080500728c */ /* 0x000fe40008706670 */
[----:B------:R-:W-:Y:S02]  /*65b0*/  USHF.R.U32.HI UR4, URZ, UR41, UR4 ;  /* 0x00000029ff047299 */ /* 0x000fe40008011604 */
[----:B------:R-:W-:Y:S02]  /*65c0*/  UIMAD.WIDE.U32 UR8, UR5, UR40, URZ ;  /* 0x00000028050872a5 */ /* 0x000fe4000f8e00ff */
[----:B------:R-:W-:Y:S02]  /*65d0*/  USEL UR11, UR6, UR4, !UP2 ;  /* 0x00000004060b7287 */ /* 0x000fe4000d000000 */
[----:B------:R-:W-:Y:S02]  /*65e0*/  UIADD3 UR8, UPT, UPT, -UR5, URZ, URZ ;  /* 0x000000ff05087290 */ /* 0x000fe4000fffe1ff */
[----:B------:R-:W-:Y:S01]  /*65f0*/  UIADD3 UR10, UPT, UPT, -UR11, URZ, URZ ;  /* 0x000000ff0b0a7290 */ /* 0x000fe2000fffe1ff */
[----:B------:R-:W-:Y:S01]  /*6600*/  @!UP0 UMOV UR4, UR9 ;  /* 0x0000000900048c82 */ /* 0x000fe20008000000 */
[----:B------:R-:W-:Y:S02]  /*6610*/  UIADD3 UR9, UPT, UPT, -UR6, URZ, URZ ;  /* 0x000000ff06097290 */ /* 0x000fe4000fffe1ff */
[----:B------:R-:W-:Y:S02]  /*6620*/  @!UP0 USHF.R.U32.HI UR4, URZ, UR41, UR4 ;  /* 0x00000029ff048299 */ /* 0x000fe40008011604 */
[----:B------:R-:W-:Y:S02]  /*6630*/  UIMAD UR10, UR42, UR10, UR6 ;  /* 0x0000000a2a0a72a4 */ /* 0x000fe4000f8e0206 */
[----:B------:R-:W-:Y:S04]  /*6640*/  @!UP0 USEL UR4, UR5, UR4, !UP2 ;  /* 0x0000000405048287 */ /* 0x000fe8000d000000 */
[----:B------:R-:W-:Y:S02]  /*6650*/  @!UP0 UIMAD UR10, UR7, UR10, UR4 ;  /* 0x0000000a070a82a4 */ /* 0x000fe4000f8e0204 */
[----:B------:R-:W-:Y:S02]  /*6660*/  @!UP0 UIADD3 UR11, UPT, UPT, UR11, -UR4, URZ ;  /* 0x800000040b0b8290 */ /* 0x000fe4000fffe0ff */
[----:B------:R-:W-:Y:S02]  /*6670*/  UIMAD UR7, UR43, UR8, UR38 ;  /* 0x000000082b0772a4 */ /* 0x000fe4000f8e0226 */
[----:B------:R-:W-:Y:S02]  /*6680*/  @!UP0 UIMAD UR6, UR11, UR42, UR5 ;  /* 0x0000002a0b0682a4 */ /* 0x000fe4000f8e0205 */
[----:B------:R-:W-:Y:S01]  /*6690*/  UIMAD UR4, UR58, UR9, UR37 ;  /* 0x000000093a0472a4 */ /* 0x000fe2000f8e0225 */
[----:B------:R-:W-:Y:S02]  /*66a0*/  @!UP0 UMOV UR5, UR10 ;  /* 0x0000000a00058c82 */ /* 0x000fe40008000000 */
[----:B------:R-:W-:Y:S02]  /*66b0*/  UIMAD UR38, UR5, UR43, UR7 ;  /* 0x0000002b052672a4 */ /* 0x000fe4000f8e0207 */
[----:B------:R-:W-:Y:S11]  /*66c0*/  UIMAD UR37, UR6, UR58, UR4 ;  /* 0x0000003a062572a4 */ /* 0x000ff6000f8e0204 */
[----:B------:R-:W-:Y:S01]  /*66d0*/  @!UPT UIADD3 URZ, UPT, UPT, URZ, URZ, URZ ;  /* 0x000000fffffff290 */ /* 0x000fe2000fffe0ff */
.L_x_112:
[----:B------:R-:W-:Y:S01]  /*66e0*/  UISETP.NE.AND UP0, UPT, UR39, 0x1, UPT ;  /* 0x000000012700788c */ /* 0x000fe2000bf05270 */
[----:B------:R-:W-:Y:S01]  /*66f0*/  IADD3 R61, PT, PT, R61, 0x1, RZ ;  /* 0x000000013d3d7810 */ /* 0x000fe20007ffe0ff */
[----:B------:R-:W-:Y:S02]  /*6700*/  UIADD3 UR11, UPT, UPT, UR49, 0x200, URZ ;  /* 0x00000200310b7890 */ /* 0x000fe4000fffe0ff */
[----:B------:R-:W-:Y:S02]  /*6710*/  USHF.L.U32 UR46, UR32, 0x6, URZ ;  /* 0x00000006202e7899 */ /* 0x000fe400080006ff */
[----:B------:R-:W-:Y:S05]  /*6720*/  USHF.L.U32 UR45, UR33, 0x6, URZ ;  /* 0x00000006212d7899 */ /* 0x000fea00080006ff */
[----:B------:R-:W2:Y:S01]  /*6730*/  @!UP0 LDCU.128 UR12, c[0x0][0xb10] ;  /* 0x00016200ff0c87ac */ /* 0x000ea20008000c00 */
[----:B------:R-:W3:Y:S01]  /*6740*/  @!UP0 LDCU UR5, c[0x0][0xb0c] ;  /* 0x00016180ff0587ac */ /* 0x000ee20008000800 */
[----:B------:R-:W4:Y:S01]  /*6750*/  @!UP0 LDCU UR10, c[0x0][0xb20] ;  /* 0x00016400ff0a87ac */ /* 0x000f220008000800 */
[----:B--2---:R-:W-:Y:S02]  /*6760*/  UIMAD.WIDE.U32 UR8, UR38, UR12, URZ ;  /* 0x0000000c260872a5 */ /* 0x004fe4000f8e00ff */
[----:B------:R-:W-:Y:S02]  /*6770*/  UIMAD.WIDE.U32 UR6, UR37, UR15, URZ ;  /* 0x0000000f250672a5 */ /* 0x000fe4000f8e00ff */
[----:B------:R-:W-:Y:S03]  /*6780*/  @!UP0 UISETP.NE.AND UP1, UPT, UR14, 0x1, UPT ;  /* 0x000000010e00888c */ /* 0x000fe6000bf25270 */
[----:B------:R-:W-:Y:S01]  /*6790*/  @!UP0 UMOV UR4, UR9 ;  /* 0x0000000900048c82 */ /* 0x000fe20008000000 */
[----:B---3--:R-:W-:Y:S02]  /*67a0*/  @!UP0 UISETP.NE.AND UP2, UPT, UR5, 0x1, UPT ;  /* 0x000000010500888c */ /* 0x008fe4000bf45270 */
[----:B------:R-:W-:Y:S01]  /*67b0*/  @!UP0 USHF.R.U32.HI UR4, URZ, UR13, UR4 ;  /* 0x0000000dff048299 */ /* 0x000fe20008011604 */
[----:B------:R-:W-:Y:S02]  /*67c0*/  @!UP0 UMOV UR6, UR7 ;  /* 0x0000000700068c82 */ /* 0x000fe40008000000 */
[----:B----4-:R-:W-:Y:S02]  /*67d0*/  @!UP0 USHF.R.U32.HI UR6, URZ, UR10, UR6 ;  /* 0x0000000aff068299 */ /* 0x010fe40008011606 */
[----:B------:R-:W-:Y:S02]  /*67e0*/  @!UP0 USEL UR7, UR38, UR4, !UP2 ;  /* 0x0000000426078287 */ /* 0x000fe4000d000000 */
[----:B------:R-:W-:Y:S04]  /*67f0*/  @!UP0 USEL UR6, UR37, UR6, !UP1 ;  /* 0x0000000625068287 */ /* 0x000fe8000c800000 */
[----:B------:R-:W-:Y:S02]  /*6800*/  @!UP0 UIADD3 UR4, UPT, UPT, -UR7, UR6, URZ ;  /* 0x0000000607048290 */ /* 0x000fe4000fffe1ff */
[----:B------:R-:W-:Y:S02]  /*6810*/  @!UP0 UIADD3 UR6, UPT, UPT, UR7, -UR6, URZ ;  /* 0x8000000607068290 */ /* 0x000fe4000fffe0ff */
[----:B------:R-:W-:Y:S02]  /*6820*/  @!UP0 UIMAD UR38, UR4, UR5, UR38 ;  /* 0x00000005042682a4 */ /* 0x000fe4000f8e0226 */
[----:B------:R-:W-:Y:S02]  /*6830*/  @!UP0 UIMAD UR37, UR6, UR14, UR37 ;  /* 0x0000000e062582a4 */ /* 0x000fe4000f8e0225 */
[----:B------:R-:W-:Y:S09]  /*6840*/  ULOP3.LUT UP0, URZ, UR11, 0x1b0, URZ, 0xc0, !UPT ;  /* 0x000001b00bff7892 */ /* 0x000ff2000f80c0ff */
[----:B------:R-:W-:Y:S05]  /*6850*/  BRA.U !UP0, `(.L_x_113) ;  /* 0x00000001087c7547 */ /* 0x000fea000b800000 */
[----:B------:R-:W2:Y:S01]  /*6860*/  LDCU.64 UR8, c[0x4][0x80] ;  /* 0x01001000ff0877ac */ /* 0x000ea20008000a00 */
[----:B------:R-:W-:Y:S01]  /*6870*/  MOV R2, 0x0 ;  /* 0x0000000000027802 */ /* 0x000fe20000000f00 */
[----:B------:R-:W-:Y:S02]  /*6880*/  HFMA2 R12, -RZ, RZ, 0, 5.9604644775390625e-08 ;  /* 0x00000001ff0c7431 */ /* 0x000fe400000001ff */
[----:B------:R-:W-:Y:S01]  /*6890*/  IMAD.MOV.U32 R8, RZ, RZ, 0x70 ;  /* 0x00000070ff087424 */ /* 0x000fe200078e00ff */
[----:B------:R3:W4:Y:S01]  /*68a0*/  LDC.64 R14, c[0x4][R2] ;  /* 0x01000000020e7b82 */ /* 0x0007220000000a00 */
[----:B------:R-:W1:Y:S01]  /*68b0*/  LDCU.64 UR6, c[0x4][0x88] ;  /* 0x01001100ff0677ac */ /* 0x000e620008000a00 */
[----:B------:R-:W-:Y:S01]  /*68c0*/  IMAD.MOV.U32 R13, RZ, RZ, RZ ;  /* 0x000000ffff0d7224 */ /* 0x000fe200078e00ff */
[----:B------:R-:W1:Y:S01]  /*68d0*/  LDCU.64 UR4, c[0x4][0x8] ;  /* 0x01000100ff0477ac */ /* 0x000e620008000a00 */
[----:B--2---:R-:W-:Y:S01]  /*68e0*/  MOV R5, UR9 ;  /* 0x0000000900057c02 */ /* 0x004fe20008000f00 */
[----:B------:R-:W-:Y:S01]  /*68f0*/  IMAD.U32 R4, RZ, RZ, UR8 ;  /* 0x00000008ff047e24 */ /* 0x000fe2000f8e00ff */
[----:B-1----:R-:W-:Y:S01]  /*6900*/  MOV R7, UR7 ;  /* 0x0000000700077c02 */ /* 0x002fe20008000f00 */
[----:B------:R-:W-:Y:S01]  /*6910*/  IMAD.U32 R6, RZ, RZ, UR6 ;  /* 0x00000006ff067e24 */ /* 0x000fe2000f8e00ff */
[----:B------:R-:W-:Y:S01]  /*6920*/  MOV R11, UR5 ;  /* 0x00000005000b7c02 */ /* 0x000fe20008000f00 */
[----:B------:R-:W-:Y:S02]  /*6930*/  IMAD.U32 R10, RZ, RZ, UR4 ;  /* 0x00000004ff0a7e24 */ /* 0x000fe4000f8e00ff */
[----:B------:R-:W-:Y:S07]  /*6940*/  LEPC R20, `(.L_x_114) ;  /* 0x000000001014794e */ /* 0x000fee0000000000 */
[----:B---345:R-:W-:Y:S05]  /*6950*/  CALL.ABS.NOINC R14 ;  /* 0x000000000e007343 */ /* 0x038fea0003c00000 */
.L_x_114:
[----:B------:R-:W1:Y:S01]  /*6960*/  LDCU.64 UR8, c[0x4][0x80] ;  /* 0x01001000ff0877ac */ /* 0x000e620008000a00 */
[----:B------:R-:W2:Y:S01]  /*6970*/  LDC.64 R2, c[0x4][R2] ;  /* 0x0100000002027b82 */ /* 0x000ea20000000a00 */
[----:B------:R-:W-:Y:S02]  /*6980*/  HFMA2 R12, -RZ, RZ, 0, 5.9604644775390625e-08 ;  /* 0x00000001ff0c7431 */ /* 0x000fe400000001ff */
[----:B------:R-:W-:Y:S02]  /*6990*/  IMAD.MOV.U32 R8, RZ, RZ, 0x70 ;  /* 0x00000070ff087424 */ /* 0x000fe400078e00ff */
[----:B------:R-:W-:Y:S01]  /*69a0*/  IMAD.MOV.U32 R13, RZ, RZ, RZ ;  /* 0x000000ffff0d7224 */ /* 0x000fe200078e00ff */
[----:B------:R-:W3:Y:S01]  /*69b0*/  LDCU.64 UR6, c[0x4][0x88] ;  /* 0x01001100ff0677ac */ /* 0x000ee20008000a00 */
[----:B------:R-:W4:Y:S01]  /*69c0*/  LDCU.64 UR4, c[0x4][0x8] ;  /* 0x01000100ff0477ac */ /* 0x000f220008000a00 */
[----:B-1----:R-:W-:Y:S02]  /*69d0*/  MOV R4, UR8 ;  /* 0x0000000800047c02 */ /* 0x002fe40008000f00 */
[----:B------:R-:W-:Y:S02]  /*69e0*/  MOV R5, UR9 ;  /* 0x0000000900057c02 */ /* 0x000fe40008000f00 */
[----:B---3--:R-:W-:Y:S01]  /*69f0*/  MOV R7, UR7 ;  /* 0x0000000700077c02 */ /* 0x008fe20008000f00 */
[----:B------:R-:W-:Y:S01]  /*6a00*/  IMAD.U32 R6, RZ, RZ, UR6 ;  /* 0x00000006ff067e24 */ /* 0x000fe2000f8e00ff */
[----:B----4-:R-:W-:Y:S01]  /*6a10*/  MOV R11, UR5 ;  /* 0x00000005000b7c02 */ /* 0x010fe20008000f00 */
[----:B------:R-:W-:Y:S02]  /*6a20*/  IMAD.U32 R10, RZ, RZ, UR4 ;  /* 0x00000004ff0a7e24 */ /* 0x000fe4000f8e00ff */
[----:B------:R-:W-:Y:S07]  /*6a30*/  LEPC R20, `(.L_x_113) ;  /* 0x000000001014794e */ /* 0x000fee0000000000 */
[----:B--2---:R-:W-:Y:S05]  /*6a40*/  CALL.ABS.NOINC R2 ;  /* 0x0000000002007343 */ /* 0x004fea0003c00000 */
.L_x_113:
[----:B------:R-:W-:Y:S02]  /*6a50*/  R2UR UR6, R59 ;  /* 0x000000003b0672ca */ /* 0x000fe400000e0000 */
[----:B------:R-:W-:Y:S02]  /*6a60*/  R2UR UR5, R70 ;  /* 0x00000000460572ca */ /* 0x000fe400000e0000 */
[----:B------:R-:W-:Y:S02]  /*6a70*/  R2UR UR4, R69 ;  /* 0x00000000450472ca */ /* 0x000fe400000e0000 */
[----:B------:R-:W-:Y:S02]  /*6a80*/  ISETP.NE.U32.AND P4, PT, R54, RZ, PT ;  /* 0x000000ff3600720c */ /* 0x000fe40003f85070 */
[----:B------:R-:W-:Y:S02]  /*6a90*/  ISETP.NE.U32.AND P2, PT, RZ, UR54, PT ;  /* 0x00000036ff007c0c */ /* 0x000fe4000bf45070 */
[----:B------:R-:W-:Y:S02]  /*6aa0*/  ISETP.NE.AND.EX P4, PT, R55, RZ, PT, P4 ;  /* 0x000000ff3700720c */ /* 0x000fe40003f85340 */
[----:B------:R-:W-:Y:S01]  /*6ab0*/  ISETP.NE.AND.EX P2, PT, RZ, UR55, PT, P2 ;  /* 0x00000037ff007c0c */ /* 0x000fe2000bf45320 */
[----:B------:R-:W-:Y:S02]  /*6ac0*/  UISETP.NE.AND UP2, UPT, UR6, URZ, UPT ;  /* 0x000000ff0600728c */ /* 0x000fe4000bf45270 */
[----:B------:R-:W-:Y:S04]  /*6ad0*/  UISETP.NE.U32.AND UP0, UPT, UR5, URZ, UPT ;  /* 0x000000ff0500728c */ /* 0x000fe8000bf05070 */
[----:B------:R-:W-:Y:S01]  /*6ae0*/  UISETP.NE.AND.EX UP1, UPT, UR4, URZ, UPT, UP0 ;  /* 0x000000ff0400728c */ /* 0x000fe2000bf25300 */
[----:B------:R-:W-:Y:S01]  /*6af0*/  PLOP3.LUT P1, PT, PT, PT, UP2, 0x80, 0x8 ;  /* 0x000000000008781c */ /* 0x000fe20003f2f028 */
[----:B------:R-:W-:Y:S03]  /*6b00*/  UPLOP3.LUT UP0, UPT, UPT, UPT, UPT, 0x40, 0x4 ;  /* 0x000000000004789c */ /* 0x000fe60003f0e870 */
[----:B------:R-:W-:Y:S06]  /*6b10*/  @UP2 UPLOP3.LUT UP0, UPT, UPT, UPT, UP1, 0x80, 0x8 ;  /* 0x000000000008289c */ /* 0x000fec0003f0f010 */
[----:B------:R-:W-:Y:S01]  /*6b20*/  PLOP3.LUT P0, PT, PT, PT, UP0, 0x80, 0x8 ;  /* 0x000000000008781c */ /* 0x000fe20003f0f008 */
[----:B------:R-:W-:Y:S01]  /*6b30*/  @!UPT UIADD3 URZ, UPT, UPT, URZ, URZ, URZ ;  /* 0x000000fffffff290 */ /* 0x000fe2000fffe0ff */
[----:B------:R-:W-:Y:S11]  /*6b40*/  BRA.U !UP1, `(.L_x_115) ;  /* 0x0000000109407547 */ /* 0x000ff6000b800000 */
[----:B------:R-:W-:Y:S01]  /*6b50*/  UISETP.NE.U32.AND UP0, UPT, UR54, URZ, UPT ;  /* 0x000000ff3600728c */ /* 0x000fe2000bf05070 */
[----:B------:R-:W-:Y:S01]  /*6b60*/  R2UR UR6, R70 ;  /* 0x00000000460672ca */ /* 0x000fe200000e0000 */
[----:B------:R-:W2:Y:S01]  /*6b70*/  LDCU.64 UR8, c[0x0][0x358] ;  /* 0x00006b00ff0877ac */ /* 0x000ea20008000a00 */
[----:B------:R-:W-:Y:S02]  /*6b80*/  HFMA2 R56, -RZ, RZ, 0, 5.9604644775390625e-08 ;  /* 0x00000001ff387431 */ /* 0x000fe400000001ff */
[----:B-1----:R-:W-:Y:S01]  /*6b90*/  IMAD.MOV.U32 R0, RZ, RZ, 0x1 ;  /* 0x00000001ff007424 */ /* 0x002fe200078e00ff */
[----:B------:R-:W-:Y:S06]  /*6ba0*/  UISETP.NE.AND.EX UP0, UPT, UR55, URZ, UPT, UP0 ;  /* 0x000000ff3700728c */ /* 0x000fec000bf05300 */
[----:B------:R-:W-:Y:S05]  /*6bb0*/  PLOP3.LUT P3, PT, PT, PT, UP0, 0x80, 0x8 ;  /* 0x000000000008781c */ /* 0x000fea0003f6f008 */
[----:B------:R-:W1:Y:S01]  /*6bc0*/  @UP0 LDCU.64 UR4, c[0x0][0x888] ;  /* 0x00011100ff0407ac */ /* 0x000e620008000a00 */
[----:B------:R-:W-:Y:S07]  /*6bd0*/  @UP0 UIMAD UR6, UR36, UR6, URZ ;  /* 0x00000006240602a4 */ /* 0x000fee000f8e02ff */
[----:B------:R-:W-:Y:S01]  /*6be0*/  @!P3 PRMT R56, R0, 0x7610, R56 ;  /* 0x000076100038b816 */ /* 0x000fe20000000038 */
[----:B-1----:R-:W-:Y:S06]  /*6bf0*/  @UP0 UIMAD.WIDE UR4, UR6, 0x4, UR4 ;  /* 0x00000004060408a5 */ /* 0x002fec000f8e0204 */
[----:B------:R-:W-:Y:S02]  /*6c00*/  IMAD.U32 R2, RZ, RZ, UR4 ;  /* 0x00000004ff027e24 */ /* 0x000fe4000f8e00ff */
[----:B------:R-:W-:Y:S03]  /*6c10*/  IMAD.U32 R3, RZ, RZ, UR5 ;  /* 0x00000005ff037e24 */ /* 0x000fe6000f8e00ff */
[----:B------:R-:W1:Y:S02]  /*6c20*/  @!UP0 LDCU UR4, c[0x0][0x880] ;  /* 0x00011000ff0487ac */ /* 0x000e640008000800 */
[----:B--2--5:R2:W5:Y:S02]  /*6c30*/  @P3 LDG.E R27, desc[UR8][R2.64] ;  /* 0x00000008021b3981 */ /* 0x024564000c1e1900 */
[----:B-12---:R-:W-:Y:S02]  /*6c40*/  @!P3 MOV R27, UR4 ;  /* 0x00000004001bbc02 */ /* 0x006fe40008000f00 */
.L_x_115:
[----:B------:R-:W-:Y:S05]  /*6c50*/  @!P4 BRA `(.L_x_116) ;  /* 0x000000000024c947 */ /* 0x000fea0003800000 */
[----:B------:R-:W-:Y:S01]  /*6c60*/  ISETP.NE.U32.AND P3, PT, R52, RZ, PT ;  /* 0x000000ff3400720c */ /* 0x000fe20003f65070 */
[----:B------:R-:W2:Y:S03]  /*6c70*/  LDCU.64 UR4, c[0x0][0x358] ;  /* 0x00006b00ff0477ac */ /* 0x000ea60008000a00 */
[----:B------:R-:W-:Y:S11]  /*6c80*/  ISETP.NE.AND.EX P3, PT, R53, RZ, PT, P3 ;  /* 0x000000ff3500720c */ /* 0x000ff60003f65330 */
[----:B------:R-:W-:Y:S02]  /*6c90*/  @!UPT UIADD3 URZ, UPT, UPT, URZ, URZ, URZ ;  /* 0x000000fffffff290 */ /* 0x000fe4000fffe0ff */
[----:B------:R-:W3:Y:S01]  /*6ca0*/  @P3 LDC.64 R2, c[0x0][0x8a8] ;  /* 0x00022a00ff023b82 */ /* 0x000ee20000000a00 */
[----:B-1----:R-:W-:Y:S04]  /*6cb0*/  @P3 IMAD R0, R54, UR36, RZ ;  /* 0x0000002436003c24 */ /* 0x002fe8000f8e02ff */
[----:B---3--:R-:W-:Y:S05]  /*6cc0*/  @P3 IMAD.WIDE R2, R0, 0x4, R2 ;  /* 0x0000000400023825 */ /* 0x008fea00078e0202 */
[----:B--2--5:R2:W5:Y:S02]  /*6cd0*/  @P3 LDG.E R24, desc[UR4][R2.64] ;  /* 0x0000000402183981 */ /* 0x024564000c1e1900 */
[----:B--2---:R-:W3:Y:S02]  /*6ce0*/  @!P3 LDC R24, c[0x0][0x8a0] ;  /* 0x00022800ff18bb82 */ /* 0x004ee40000000800 */
.L_x_116:
[----:B-----5:R-:W-:Y:S01]  /*6cf0*/  FSETP.NEU.AND P3, PT, R27, RZ, PT ;  /* 0x000000ff1b00720b */ /* 0x020fe20003f6d000 */
[----:B------:R-:W-:Y:S01]  /*6d00*/  ULOP3.LUT UR4, UR52, 0x1, URZ, 0x3c, !UPT ;  /* 0x0000000134047892 */ /* 0x000fe2000f8e3cff */
[----:B------:R-:W-:Y:S01]  /*6d10*/  SEL R5, RZ, 0xffffffff, P2 ;  /* 0xffffffffff057807 */ /* 0x000fe20001000000 */
[----:B------:R-:W-:Y:S01]  /*6d20*/  IMAD.U32 R76, RZ, RZ, UR48 ;  /* 0x00000030ff4c7e24 */ /* 0x000fe2000f8e00ff */
[----:B------:R-:W-:Y:S01]  /*6d30*/  @P1 LOP3.LUT P2, RZ, R56, 0xff, RZ, 0xc0, !PT ;  /* 0x000000ff38ff1812 */ /* 0x000fe2000784c0ff */
[----:B------:R-:W-:Y:S01]  /*6d40*/  IMAD.SHL.U32 R74, R63, 0x10, RZ ;  /* 0x000000103f4a7824 */ /* 0x000fe200078e00ff */
[----:B------:R-:W-:Y:S01]  /*6d50*/  @P1 SEL R2, RZ, 0xffffffff, P3 ;  /* 0xffffffffff021807 */ /* 0x000fe20001800000 */
[----:B------:R-:W-:Y:S01]  /*6d60*/  IMAD.U32 R79, RZ, RZ, UR4 ;  /* 0x00000004ff4f7e24 */ /* 0x000fe2000f8e00ff */
[----:B------:R-:W-:Y:S01]  /*6d70*/  LEA R72, R22, UR49, 0x3 ;  /* 0x0000003116487c11 */ /* 0x000fe2000f8e18ff */
[----:B------:R-:W-:Y:S01]  /*6d80*/  IMAD.SHL.U32 R76, R76, 0x2000, RZ ;  /* 0x000020004c4c7824 */ /* 0x000fe200078e00ff */
[----:B------:R-:W-:Y:S01]  /*6d90*/  @P0 SEL R2, R5, R2, !P2 ;  /* 0x0000000205020207 */ /* 0x000fe20005000000 */
[----:B------:R-:W-:Y:S01]  /*6da0*/  IMAD.SHL.U32 R73, R62, 0x10, RZ ;  /* 0x000000103e497824 */ /* 0x000fe200078e00ff */
[----:B------:R-:W-:Y:S01]  /*6db0*/  SHF.L.U32 R3, R65, 0x1f, RZ ;  /* 0x0000001f41037819 */ /* 0x000fe200000006ff */
[----:B------:R-:W-:Y:S01]  /*6dc0*/  IMAD.IADD R75, R67, 0x1, R76 ;  /* 0x00000001434b7824 */ /* 0x000fe200078e024c */
[----:B------:R-:W-:Y:S01]  /*6dd0*/  @P1 LOP3.LUT R2, R2, 0x1, RZ, 0xc0, !PT ;  /* 0x0000000102021812 */ /* 0x000fe200078ec0ff */
[----:B------:R-:W-:Y:S01]  /*6de0*/  BSSY B1, `(.L_x_117) ;  /* 0x0000039000017945 */ /* 0x000fe20003800000 */
[----:B------:R-:W-:Y:S01]  /*6df0*/  PLOP3.LUT P2, PT, PT, PT, UP1, 0x80, 0x8 ;  /* 0x000000000008781c */ /* 0x000fe20003f4f018 */
[----:B------:R-:W-:Y:S01]  /*6e00*/  IMAD.IADD R35, R75, 0x1, R74 ;  /* 0x000000014b237824 */ /* 0x000fe200078e024a */
[----:B------:R-:W-:Y:S01]  /*6e10*/  ISETP.NE.U32.OR P5, PT, R2, 0x1, !P1 ;  /* 0x000000010200780c */ /* 0x000fe20004fa5470 */
[----:B------:R-:W-:Y:S01]  /*6e20*/  IMAD.U32 R2, RZ, RZ, UR48 ;  /* 0x00000030ff027e24 */ /* 0x000fe2000f8e00ff */
[----:B------:R-:W-:Y:S01]  /*6e30*/  LOP3.LUT P4, R60, R56, 0xff, RZ, 0xc0, !PT ;  /* 0x000000ff383c7812 */ /* 0x000fe2000788c0ff */
[----:B------:R-:W-:Y:S01]  /*6e40*/  IMAD.MOV.U32 R78, RZ, RZ, 0x1 ;  /* 0x00000001ff4e7424 */ /* 0x000fe200078e00ff */
[----:B------:R-:W-:Y:S01]  /*6e50*/  P2R R71, PR, RZ, 0x20 ;  /* 0x00000020ff477803 */ /* 0x000fe20000000000 */
[----:B------:R-:W-:Y:S01]  /*6e60*/  IMAD R25, R22, 0x20, R23 ;  /* 0x0000002016197824 */ /* 0x000fe200078e0217 */
[----:B-1----:R-:W-:Y:S01]  /*6e70*/  LEA R0, R2, UR49, 0x3 ;  /* 0x0000003102007c11 */ /* 0x002fe2000f8e18ff */
[----:B------:R-:W-:Y:S01]  /*6e80*/  IMAD.U32 R77, RZ, RZ, UR48 ;  /* 0x00000030ff4d7e24 */ /* 0x000fe2000f8e00ff */
[----:B------:R-:W-:Y:S02]  /*6e90*/  SEL R2, RZ, 0xffffffff, P3 ;  /* 0xffffffffff027807 */ /* 0x000fe40001800000 */
[----:B------:R-:W-:Y:S02]  /*6ea0*/  CS2R R38, SRZ ;  /* 0x0000000000267805 */ /* 0x000fe4000001ff00 */
[----:B------:R-:W-:Y:S02]  /*6eb0*/  CS2R R36, SRZ ;  /* 0x0000000000247805 */ /* 0x000fe4000001ff00 */
[----:B------:R-:W-:Y:S02]  /*6ec0*/  CS2R R42, SRZ ;  /* 0x00000000002a7805 */ /* 0x000fe4000001ff00 */
[----:B------:R-:W-:Y:S02]  /*6ed0*/  @P2 SEL R2, R5, R2, !P4 ;  /* 0x0000000205022207 */ /* 0x000fe40006000000 */
[----:B------:R-:W-:Y:S02]  /*6ee0*/  CS2R R40, SRZ ;  /* 0x0000000000287805 */ /* 0x000fe4000001ff00 */
[----:B------:R-:W-:Y:S02]  /*6ef0*/  @P5 SHF.L.U32 R7, R79, 0x1f, RZ ;  /* 0x0000001f4f075819 */ /* 0x000fe400000006ff */
[----:B------:R-:W-:Y:S02]  /*6f00*/  CS2R R46, SRZ ;  /* 0x00000000002e7805 */ /* 0x000fe4000001ff00 */
[----:B------:R-:W-:Y:S02]  /*6f10*/  LOP3.LUT R2, R2, 0x1, RZ, 0xc0, !PT ;  /* 0x0000000102027812 */ /* 0x000fe400078ec0ff */
[----:B------:R-:W-:Y:S01]  /*6f20*/  CS2R R44, SRZ ;  /* 0x00000000002c7805 */ /* 0x000fe2000001ff00 */
[----:B------:R-:W1:Y:S01]  /*6f30*/  @P5 SYNCS.PHASECHK.TRANS64.TRYWAIT P1, [R0+URZ+0x100], R7 ;  /* 0x00010007000055a7 */ /* 0x000e6200080211ff */
[----:B------:R-:W-:Y:S02]  /*6f40*/  CS2R R50, SRZ ;  /* 0x0000000000327805 */ /* 0x000fe4000001ff00 */
[----:B------:R-:W-:Y:S02]  /*6f50*/  ISETP.NE.U32.AND P2, PT, R2, 0x1, PT ;  /* 0x000000010200780c */ /* 0x000fe40003f45070 */
[----:B------:R-:W-:Y:S01]  /*6f60*/  CS2R R48, SRZ ;  /* 0x0000000000307805 */ /* 0x000fe2000001ff00 */
[----:B------:R-:W-:Y:S01]  /*6f70*/  IMAD.IADD R34, R75, 0x1, R73 ;  /* 0x000000014b227824 */ /* 0x000fe200078e0249 */
[----:B------:R-:W-:Y:S01]  /*6f80*/  P2R R80, PR, RZ, 0x4 ;  /* 0x00000004ff507803 */ /* 0x000fe20000000000 */
[----:B------:R-:W-:Y:S01]  /*6f90*/  IMAD.IADD R32, R66, 0x1, R35 ;  /* 0x0000000142207824 */ /* 0x000fe200078e0223 */
[----:B------:R2:W4:Y:S01]  /*6fa0*/  SYNCS.PHASECHK.TRANS64.TRYWAIT P0, [R72+URZ+0x160], R3 ;  /* 0x00016003480075a7 */ /* 0x00052200080011ff */
[----:B-1----:R-:W-:Y:S01]  /*6fb0*/  @P5 SEL R78, RZ, 0x1, !P1 ;  /* 0x00000001ff4e5807 */ /* 0x002fe20004800000 */
[----:B--2---:R-:W-:Y:S06]  /*6fc0*/  @!P5 BRA `(.L_x_118) ;  /* 0x000000000068d947 */ /* 0x004fec0003800000 */
[----:B------:R-:W-:Y:S01]  /*6fd0*/  ISETP.NE.AND P1, PT, R78, RZ, PT ;  /* 0x000000ff4e00720c */ /* 0x000fe20003f25270 */
[----:B------:R-:W-:Y:S01]  /*6fe0*/  BSSY B0, `(.L_x_119) ;  /* 0x000000d000007945 */ /* 0x000fe20003800000 */
[----:B------:R-:W-:Y:S02]  /*6ff0*/  CS2R R50, SRZ ;  /* 0x0000000000327805 */ /* 0x000fe4000001ff00 */
[----:B------:R-:W-:Y:S02]  /*7000*/  CS2R R48, SRZ ;  /* 0x0000000000307805 */ /* 0x000fe4000001ff00 */
[----:B------:R-:W-:Y:S02]  /*7010*/  CS2R R46, SRZ ;  /* 0x00000000002e7805 */ /* 0x000fe4000001ff00 */
[----:B------:R-:W-:Y:S02]  /*7020*/  CS2R R44, SRZ ;  /* 0x00000000002c7805 */ /* 0x000fe4000001ff00 */
[----:B------:R-:W-:Y:S02]  /*7030*/  CS2R R42, SRZ ;  /* 0x00000000002a7805 */ /* 0x000fe4000001ff00 */
[----:B------:R-:W-:Y:S02]  /*7040*/  CS2R R40, SRZ ;  /* 0x0000000000287805 */ /* 0x000fe4000001ff00 */
[----:B------:R-:W-:Y:S02]  /*7050*/  CS2R R38, SRZ ;  /* 0x0000000000267805 */ /* 0x000fe4000001ff00 */
[----:B------:R-:W-:Y:S01]  /*7060*/  CS2R R36, SRZ ;  /* 0x0000000000247805 */ /* 0x000fe2000001ff00 */
[----:B------:R-:W-:Y:S06]  /*7070*/  @P1 BRA `(.L_x_120) ;  /* 0x00000000000c1947 */ /* 0x000fec0003800000 */
[----:B------:R-:W-:Y:S04]  /*7080*/  SHF.L.U32 R5, R79, 0x1f, RZ ;  /* 0x0000001f4f057819 */ /* 0x000fe800000006ff */
[----:B------:R-:W1:Y:S02]  /*7090*/  SYNCS.PHASECHK.TRANS64.TRYWAIT P1, [R0+URZ+0x100], R5 ;  /* 0x00010005000075a7 */ /* 0x000e6400080211ff */
[----:B-1----:R-:W-:Y:S05]  /*70a0*/  @!P1 BRA `(.L_x_121) ;  /* 0x00000024007c9947 */ /* 0x002fea0003800000 */
.L_x_120:
[----:B------:R-:W-:Y:S05]  /*70b0*/  BSYNC B0 ;  /* 0x0000000000007941 */ /* 0x000fea0003800000 */
.L_x_119:
[----:B------:R-:W-:Y:S01]  /*70c0*/  ISETP.NE.AND P1, PT, R80, RZ, PT ;  /* 0x000000ff5000720c */ /* 0x000fe20003f25270 */
[----:B------:R-:W-:Y:S04]  /*70d0*/  UIADD3 UR4, UPT, UPT, UR48, 0x1, URZ ;  /* 0x0000000130047890 */ /* 0x000fe8000fffe0ff */
[----:B------:R-:W-:Y:S04]  /*70e0*/  UISETP.NE.AND UP0, UPT, UR4, 0x3, UPT ;  /* 0x000000030400788c */ /* 0x000fe8000bf05270 */
[----:B------:R-:W-:Y:S02]  /*70f0*/  USEL UR5, URZ, 0x1, UP0 ;  /* 0x00000001ff057887 */ /* 0x000fe40008000000 */
[----:B------:R-:W-:Y:S02]  /*7100*/  USEL UR4, UR4, URZ, UP0 ;  /* 0x000000ff04047287 */ /* 0x000fe40008000000 */
[----:B------:R2:W1:Y:S02]  /*7110*/  @P1 LDS.128 R48, [R75] ;  /* 0x000000004b301984 */ /* 0x0004640000000c00 */
[----:B------:R-:W-:Y:S02]  /*7120*/  LOP3.LUT R79, R79, UR5, RZ, 0x3c, !PT ;  /* 0x000000054f4f7c12 */ /* 0x000fe4000f8e3cff */
[----:B------:R2:W1:Y:S01]  /*7130*/  @P1 LDS.128 R44, [R35+0x10] ;  /* 0x00001000232c1984 */ /* 0x0004620000000c00 */
[----:B------:R-:W-:Y:S03]  /*7140*/  IMAD.U32 R77, RZ, RZ, UR4 ;  /* 0x00000004ff4d7e24 */ /* 0x000fe6000f8e00ff */
[----:B------:R2:W1:Y:S04]  /*7150*/  @P1 LDS.128 R40, [R34+0x20] ;  /* 0x0000200022281984 */ /* 0x0004680000000c00 */
[----:B------:R2:W1:Y:S02]  /*7160*/  @P1 LDS.128 R36, [R32+0x10] ;  /* 0x0000100020241984 */ /* 0x0004640000000c00 */
.L_x_118:
[----:B------:R-:W-:Y:S05]  /*7170*/  BSYNC B1 ;  /* 0x0000000000017941 */ /* 0x000fea0003800000 */
.L_x_117:
[----:B-1----:R-:W-:Y:S04]  /*7180*/  SHF.R.U32.HI R0, RZ, 0x15, R25 ;  /* 0x00000015ff007819 */ /* 0x002fe80000011619 */
[----:B------:R-:W-:Y:S01]  /*7190*/  LOP3.LUT P1, RZ, R0, 0x3, R57, 0x48, !PT ;  /* 0x0000000300ff7812 */ /* 0x000fe20007824839 */
[----:B------:R-:W-:Y:S01]  /*71a0*/  @!UPT UIADD3 URZ, UPT, UPT, URZ, URZ, URZ ;  /* 0x000000fffffff290 */ /* 0x000fe2000fffe0ff */
[----:B----4-:R-:W-:Y:S11]  /*71b0*/  @P0 BRA `(.L_x_122) ;  /* 0x0000000000080947 */ /* 0x010ff60003800000 */
[----:B------:R-:W1:Y:S02]  /*71c0*/  SYNCS.PHASECHK.TRANS64.TRYWAIT P0, [R72+URZ+0x160], R3 ;  /* 0x00016003480075a7 */ /* 0x000e6400080011ff */
[----:B-1----:R-:W-:Y:S05]  /*71d0*/  @!P0 BRA `(.L_x_123) ;  /* 0x0000002400448947 */ /* 0x002fea0003800000 */
.L_x_122:
[----:B------:R-:W-:Y:S05]  /*71e0*/  @!P1 BRA `(.L_x_124) ;  /* 0x0000000000409947 */ /* 0x000fea0003800000 */
[----:B------:R-:W4:Y:S01]  /*71f0*/  LDCU.64 UR8, c[0x4][0x70] ;  /* 0x01000e00ff0877ac */ /* 0x000f220008000a00 */
[----:B-1----:R-:W-:Y:S01]  /*7200*/  MOV R3, 0x0 ;  /* 0x0000000000037802 */ /* 0x002fe20000000f00 */
[----:B------:R-:W-:Y:S02]  /*7210*/  HFMA2 R12, -RZ, RZ, 0, 5.9604644775390625e-08 ;  /* 0x00000001ff0c7431 */ /* 0x000fe400000001ff */
[----:B------:R-:W-:Y:S02]  /*7220*/  IMAD.MOV.U32 R8, RZ, RZ, 0x192 ;  /* 0x00000192ff087424 */ /* 0x000fe400078e00ff */
[----:B------:R-:W-:Y:S01]  /*7230*/  IMAD.MOV.U32 R13, RZ, RZ, RZ ;  /* 0x000000ffff0d7224 */ /* 0x000fe200078e00ff */
[----:B------:R-:W1:Y:S01]  /*7240*/  LDCU.64 UR6, c[0x4][0x78] ;  /* 0x01000f00ff0677ac */ /* 0x000e620008000a00 */
[----:B------:R-:W2:Y:S01]  /*7250*/  LDC.64 R2, c[0x4][R3] ;  /* 0x0100000003027b82 */ /* 0x000ea20000000a00 */
[----:B------:R-:W5:Y:S01]  /*7260*/  LDCU.64 UR4, c[0x4][0x10] ;  /* 0x01000200ff0477ac */ /* 0x000f620008000a00 */
[----:B----4-:R-:W-:Y:S01]  /*7270*/  MOV R5, UR9 ;  /* 0x0000000900057c02 */ /* 0x010fe20008000f00 */
[----:B------:R-:W-:Y:S01]  /*7280*/  IMAD.U32 R4, RZ, RZ, UR8 ;  /* 0x00000008ff047e24 */ /* 0x000fe2000f8e00ff */
[----:B-1----:R-:W-:Y:S01]  /*7290*/  MOV R7, UR7 ;  /* 0x0000000700077c02 */ /* 0x002fe20008000f00 */
[----:B------:R-:W-:Y:S01]  /*72a0*/  IMAD.U32 R6, RZ, RZ, UR6 ;  /* 0x00000006ff067e24 */ /* 0x000fe2000f8e00ff */
[----:B-----5:R-:W-:Y:S01]  /*72b0*/  MOV R11, UR5 ;  /* 0x00000005000b7c02 */ /* 0x020fe20008000f00 */
[----:B------:R-:W-:Y:S02]  /*72c0*/  IMAD.U32 R10, RZ, RZ, UR4 ;  /* 0x00000004ff0a7e24 */ /* 0x000fe4000f8e00ff */
[----:B------:R-:W-:Y:S07]  /*72d0*/  LEPC R20, `(.L_x_124) ;  /* 0x000000001014794e */ /* 0x000fee0000000000 */
[----:B--23--:R-:W-:Y:S05]  /*72e0*/  CALL.ABS.NOINC R2 ;  /* 0x0000000002007343 */ /* 0x00cfea0003c00000 */
.L_x_124:
[----:B------:R-:W-:Y:S01]  /*72f0*/  LOP3.LUT R20, R48, 0xffffe000, RZ, 0xc0, !PT ;  /* 0xffffe00030147812 */ /* 0x000fe200078ec0ff */
[----:B------:R-:W-:Y:S05]  /*7300*/  WARPSYNC.ALL ;  /* 0x0000000000007948 */ /* 0x000fea0003800000 */
[----:B------:R-:W-:Y:S01]  /*7310*/  R2UR UR4, R25 ;  /* 0x00000000190472ca */ /* 0x000fe200000e0000 */
[----:B------:R-:W-:Y:S01]  /*7320*/  BSSY.RECONVERGENT B0, `(.L_x_125) ;  /* 0x000005c000007945 */ /* 0x000fe20003800200 */
[----:B------:R-:W-:Y:S02]  /*7330*/  LOP3.LUT R21, R49, 0xffffe000, RZ, 0xc0, !PT ;  /* 0xffffe00031157812 */ /* 0x000fe400078ec0ff */
[----:B------:R-:W-:Y:S02]  /*7340*/  LOP3.LUT R26, R50, 0xffffe000, RZ, 0xc0, !PT ;  /* 0xffffe000321a7812 */ /* 0x000fe400078ec0ff */
[----:B------:R-:W-:Y:S02]  /*7350*/  LOP3.LUT R33, R44, 0xffffe000, RZ, 0xc0, !PT ;  /* 0xffffe0002c217812 */ /* 0x000fe400078ec0ff */
[----:B------:R-:W-:Y:S05]  /*7360*/  ISETP.NE.AND P0, PT, R68, RZ, PT ;  /* 0x000000ff4400720c */ /* 0x000fea0003f05270 */
[----:B------:R-:W3:Y:S02]  /*7370*/  LDTM.x16 R4, tmem[UR4] ;  /* 0x00000004000479ee */ /* 0x000ee40008240000 */
[C---:B---3--:R-:W-:Y:S01]  /*7380*/  FMUL R0, R24.reuse, R4 ;  /* 0x0000000418007220 */ /* 0x048fe20000400000 */
[C---:B------:R-:W-:Y:S01]  /*7390*/  FMUL R2, R24.reuse, R5 ;  /* 0x0000000518027220 */ /* 0x040fe20000400000 */
[C---:B-1----:R-:W-:Y:S01]  /*73a0*/  FMUL R3, R24.reuse, R6 ;  /* 0x0000000618037220 */ /* 0x042fe20000400000 */
[----:B------:R-:W-:Y:S01]  /*73b0*/  FMUL R7, R24, R7 ;  /* 0x0000000718077220 */ /* 0x000fe20000400000 */
[----:B------:R-:W-:Y:S01]  /*73c0*/  FFMA R28, R27, R20, R0 ;  /* 0x000000141b1c7223 */ /* 0x000fe20000000000 */
[----:B------:R-:W-:Y:S01]  /*73d0*/  LOP3.LUT R20, R51, 0xffffe000, RZ, 0xc0, !PT ;  /* 0xffffe00033147812 */ /* 0x000fe200078ec0ff */
[C---:B------:R-:W-:Y:S01]  /*73e0*/  FFMA R29, R27.reuse, R21, R2 ;  /* 0x000000151b1d7223 */ /* 0x040fe20000000002 */
[----:B------:R-:W-:Y:S01]  /*73f0*/  LOP3.LUT R21, R46, 0xffffe000, RZ, 0xc0, !PT ;  /* 0xffffe0002e157812 */ /* 0x000fe200078ec0ff */
[----:B------:R-:W-:Y:S01]  /*7400*/  FFMA R30, R27, R26, R3 ;  /* 0x0000001a1b1e7223 */ /* 0x000fe20000000003 */
[----:B------:R-:W-:Y:S01]  /*7410*/  LOP3.LUT R26, R45, 0xffffe000, RZ, 0xc0, !PT ;  /* 0xffffe0002d1a7812 */ /* 0x000fe200078ec0ff */
[----:B------:R-:W-:Y:S01]  /*7420*/  FFMA R31, R27, R20, R7 ;  /* 0x000000141b1f7223 */ /* 0x000fe20000000007 */
[----:B------:R-:W-:Y:S01]  /*7430*/  LOP3.LUT R20, R47, 0xffffe000, RZ, 0xc0, !PT ;  /* 0xffffe0002f147812 */ /* 0x000fe200078ec0ff */
[C---:B------:R-:W-:Y:S01]  /*7440*/  FMUL R4, R24.reuse, R8 ;  /* 0x0000000818047220 */ /* 0x040fe20000400000 */
[----:B------:R-:W-:Y:S01]  /*7450*/  F2FP.TF32.F32.PACK_B R28, R28 ;  /* 0x0000001cff1c723e */ /* 0x000fe200024050ff */
[C---:B------:R-:W-:Y:S01]  /*7460*/  FMUL R5, R24.reuse, R9 ;  /* 0x0000000918057220 */ /* 0x040fe20000400000 */
[----:B------:R-:W-:Y:S01]  /*7470*/  F2FP.TF32.F32.PACK_B R29, R29 ;  /* 0x0000001dff1d723e */ /* 0x000fe200024050ff */
[C---:B------:R-:W-:Y:S01]  /*7480*/  FMUL R6, R24.reuse, R10 ;  /* 0x0000000a18067220 */ /* 0x040fe20000400000 */
[----:B------:R-:W-:Y:S01]  /*7490*/  FMUL R11, R24, R11 ;  /* 0x0000000b180b7220 */ /* 0x000fe20000400000 */
[----:B------:R-:W-:Y:S01]  /*74a0*/  F2FP.TF32.F32.PACK_B R30, R30 ;  /* 0x0000001eff1e723e */ /* 0x000fe200024050ff */
[C---:B------:R-:W-:Y:S01]  /*74b0*/  FFMA R4, R27.reuse, R33, R4 ;  /* 0x000000211b047223 */ /* 0x040fe20000000004 */
[----:B------:R-:W-:Y:S01]  /*74c0*/  F2FP.TF32.F32.PACK_B R31, R31 ;  /* 0x0000001fff1f723e */ /* 0x000fe200024050ff */
[C---:B------:R-:W-:Y:S01]  /*74d0*/  FFMA R5, R27.reuse, R26, R5 ;  /* 0x0000001a1b057223 */ /* 0x040fe20000000005 */
[C---:B------:R-:W-:Y:S01]  /*74e0*/  FFMA R6, R27.reuse, R21, R6 ;  /* 0x000000151b067223 */ /* 0x040fe20000000006 */
[----:B------:R-:W-:Y:S01]  /*74f0*/  FFMA R7, R27, R20, R11 ;  /* 0x000000141b077223 */ /* 0x000fe2000000000b */
[----:B------:R-:W-:Y:S01]  /*7500*/  LOP3.LUT R33, R40, 0xffffe000, RZ, 0xc0, !PT ;  /* 0xffffe00028217812 */ /* 0x000fe200078ec0ff */
[----:B------:R1:W-:Y:S01]  /*7510*/  STS.128 [R75], R28 ;  /* 0x0000001c4b007388 */ /* 0x0003e20000000c00 */
[----:B------:R-:W-:Y:S01]  /*7520*/  LOP3.LUT R26, R41, 0xffffe000, RZ, 0xc0, !PT ;  /* 0xffffe000291a7812 */ /* 0x000fe200078ec0ff */
[C---:B------:R-:W-:Y:S01]  /*7530*/  FMUL R8, R24.reuse, R12 ;  /* 0x0000000c18087220 */ /* 0x040fe20000400000 */
[----:B------:R-:W-:Y:S01]  /*7540*/  FMUL R9, R24, R13 ;  /* 0x0000000d18097220 */ /* 0x000fe20000400000 */
[----:B------:R-:W-:Y:S01]  /*7550*/  LOP3.LUT R21, R42, 0xffffe000, RZ, 0xc0, !PT ;  /* 0xffffe0002a157812 */ /* 0x000fe200078ec0ff */
[C---:B------:R-:W-:Y:S01]  /*7560*/  FMUL R10, R24.reuse, R14 ;  /* 0x0000000e180a7220 */ /* 0x040fe20000400000 */
[----:B------:R-:W-:Y:S01]  /*7570*/  LOP3.LUT R20, R43, 0xffffe000, RZ, 0xc0, !PT ;  /* 0xffffe0002b147812 */ /* 0x000fe200078ec0ff */
[----:B------:R-:W-:Y:S01]  /*7580*/  FMUL R15, R24, R15 ;  /* 0x0000000f180f7220 */ /* 0x000fe20000400000 */
[----:B------:R-:W-:Y:S01]  /*7590*/  F2FP.TF32.F32.PACK_B R4, R4 ;  /* 0x00000004ff04723e */ /* 0x000fe200024050ff */
[C---:B------:R-:W-:Y:S01]  /*75a0*/  FFMA R8, R27.reuse, R33, R8 ;  /* 0x000000211b087223 */ /* 0x040fe20000000008 */
[----:B------:R-:W-:Y:S01]  /*75b0*/  F2FP.TF32.F32.PACK_B R5, R5 ;  /* 0x00000005ff05723e */ /* 0x000fe200024050ff */
[C---:B------:R-:W-:Y:S01]  /*75c0*/  FFMA R9, R27.reuse, R26, R9 ;  /* 0x0000001a1b097223 */ /* 0x040fe20000000009 */
[----:B------:R-:W-:Y:S01]  /*75d0*/  F2FP.TF32.F32.PACK_B R6, R6 ;  /* 0x00000006ff06723e */ /* 0x000fe200024050ff */
[C---:B------:R-:W-:Y:S01]  /*75e0*/  FFMA R10, R27.reuse, R21, R10 ;  /* 0x000000151b0a7223 */ /* 0x040fe2000000000a */
[----:B------:R-:W-:Y:S01]  /*75f0*/  F2FP.TF32.F32.PACK_B R7, R7 ;  /* 0x00000007ff07723e */ /* 0x000fe200024050ff */
[----:B------:R-:W-:Y:S01]  /*7600*/  FFMA R11, R27, R20, R15 ;  /* 0x000000141b0b7223 */ /* 0x000fe2000000000f */
[----:B------:R-:W-:Y:S01]  /*7610*/  LOP3.LUT R33, R36, 0xffffe000, RZ, 0xc0, !PT ;  /* 0xffffe00024217812 */ /* 0x000fe200078ec0ff */
[C---:B------:R-:W-:Y:S01]  /*7620*/  FMUL R12, R24.reuse, R16 ;  /* 0x00000010180c7220 */ /* 0x040fe20000400000 */
[----:B------:R-:W-:Y:S01]  /*7630*/  LOP3.LUT R26, R37, 0xffffe000, RZ, 0xc0, !PT ;  /* 0xffffe000251a7812 */ /* 0x000fe200078ec0ff */
[----:B------:R1:W-:Y:S01]  /*7640*/  STS.128 [R35+0x10], R4 ;  /* 0x0000100423007388 */ /* 0x0003e20000000c00 */
        /* <DEDUP_REMOVED lines=13> */
[----:B------:R-:W-:Y:S02]  /*7720*/  F2FP.TF32.F32.PACK_B R12, R12 ;  /* 0x0000000cff0c723e */ /* 0x000fe400024050ff */
[----:B------:R-:W-:Y:S01]  /*7730*/  F2FP.TF32.F32.PACK_B R13, R13 ;  /* 0x0000000dff0d723e */ /* 0x000fe200024050ff */
[----:B------:R1:W-:Y:S01]  /*7740*/  STS.128 [R34+0x20], R8 ;  /* 0x0000200822007388 */ /* 0x0003e20000000c00 */
[----:B------:R-:W-:Y:S02]  /*7750*/  F2FP.TF32.F32.PACK_B R14, R14 ;  /* 0x0000000eff0e723e */ /* 0x000fe400024050ff */
[----:B------:R-:W-:Y:S05]  /*7760*/  F2FP.TF32.F32.PACK_B R15, R15 ;  /* 0x0000000fff0f723e */ /* 0x000fea00024050ff */
[----:B------:R1:W-:Y:S01]  /*7770*/  STS.128 [R32+0x10], R12 ;  /* 0x0000100c20007388 */ /* 0x0003e20000000c00 */
[----:B------:R-:W-:Y:S01]  /*7780*/  @!PT LDS RZ, [RZ] ;  /* 0x00000000fffff984 */ /* 0x000fe20000000800 */
[----:B------:R-:W-:Y:S01]  /*7790*/  @!PT LDS RZ, [RZ] ;  /* 0x00000000fffff984 */ /* 0x000fe20000000800 */
[----:B------:R-:W-:Y:S01]  /*77a0*/  @!PT LDS RZ, [RZ] ;  /* 0x00000000fffff984 */ /* 0x000fe20000000800 */
[----:B------:R-:W-:Y:S01]  /*77b0*/  @!PT LDS RZ, [RZ] ;  /* 0x00000000fffff984 */ /* 0x000fe20000000800 */
[----:B------:R3:W-:Y:S07]  /*77c0*/  MEMBAR.ALL.CTA ;  /* 0x0000000000007992 */ /* 0x0007ee0000008000 */
[----:B---3--:R-:W3:Y:S02]  /*77d0*/  FENCE.VIEW.ASYNC.S ;  /* 0x00000000000073c6 */ /* 0x008ee40000000000 */
[----:B---3--:R-:W-:Y:S06]  /*77e0*/  BAR.SYNC.DEFER_BLOCKING 0x1, 0x80 ;  /* 0x0042000000007b1d */ /* 0x008fec0000010000 */
[----:B------:R-:W-:Y:S05]  /*77f0*/  @P0 BRA `(.L_x_126) ;  /* 0x0000000000380947 */ /* 0x000fea0003800000 */
[----:B------:R-:W3:Y:S01]  /*7800*/  LDCU.64 UR6, c[0x0][0x348] ;  /* 0x00006900ff0677ac */ /* 0x000ee20008000a00 */
[----:B------:R-:W-:Y:S01]  /*7810*/  R2UR UR5, R76 ;  /* 0x000000004c0572ca */ /* 0x000fe200000e0000 */
[----:B------:R-:W-:Y:S01]  /*7820*/  UMOV UR47, UR36 ;  /* 0x00000024002f7c82 */ /* 0x000fe20008000000 */
[----:B------:R-:W-:Y:S01]  /*7830*/  UIADD3 UR9, UPT, UPT, UR45, 0x20, URZ ;  /* 0x000000202d097890 */ /* 0x000fe2000fffe0ff */
[----:B------:R-:W-:Y:S01]  /*7840*/  UMOV UR10, UR46 ;  /* 0x0000002e000a7c82 */ /* 0x000fe20008000000 */
[----:B------:R-:W-:Y:S09]  /*7850*/  UMOV UR11, UR36 ;  /* 0x00000024000b7c82 */ /* 0x000ff20008000000 */
[----:B------:R-:W-:Y:S02]  /*7860*/  UIADD3 UR5, UPT, UPT, UR49, UR5, URZ ;  /* 0x0000000531057290 */ /* 0x000fe4000fffe0ff */
[----:B---3--:R-:W-:Y:S02]  /*7870*/  UIADD3 UR4, UP0, UPT, UR6, 0x680, URZ ;  /* 0x0000068006047890 */ /* 0x008fe4000ff1e0ff */
[----:B------:R-:W-:Y:S02]  /*7880*/  UIADD3 UR44, UPT, UPT, UR5, 0x200, URZ ;  /* 0x00000200052c7890 */ /* 0x000fe4000fffe0ff */
[----:B------:R-:W-:Y:S02]  /*7890*/  UIADD3 UR8, UPT, UPT, UR5, 0x1200, URZ ;  /* 0x0000120005087890 */ /* 0x000fe4000fffe0ff */
[----:B------:R-:W-:Y:S09]  /*78a0*/  UIADD3.X UR5, UPT, UPT, URZ, UR7, URZ, UP0, !UPT ;  /* 0x00000007ff057290 */ /* 0x000ff200087fe4ff */
[----:B------:R3:W-:Y:S01]  /*78b0*/  UTMASTG.3D [UR44], [UR4] ;  /* 0x0000002c040073b5 */ /* 0x0007e20008010000 */
[----:B------:R3:W-:Y:S02]  /*78c0*/  UTMASTG.3D [UR8], [UR4] ;  /* 0x00000008040073b5 */ /* 0x0007e40008010000 */
[----:B---3--:R0:W-:Y:S02]  /*78d0*/  UTMACMDFLUSH ;  /* 0x00000000000079b7 */ /* 0x0081e40000000000 */
.L_x_126:
[----:B------:R-:W-:Y:S05]  /*78e0*/  BSYNC.RECONVERGENT B0 ;  /* 0x0000000000007941 */ /* 0x000fea0003800200 */
.L_x_125:
[----:B------:R-:W-:Y:S01]  /*78f0*/  UIADD3 UR44, UPT, UPT, UR48, 0x1, URZ ;  /* 0x00000001302c7890 */ /* 0x000fe2000fffe0ff */
[----:B------:R-:W-:Y:S03]  /*7900*/  BSSY.RECONVERGENT B0, `(.L_x_127) ;  /* 0x0000005000007945 */ /* 0x000fe60003800200 */
[----:B------:R-:W-:Y:S04]  /*7910*/  UISETP.NE.AND UP0, UPT, UR44, 0x3, UPT ;  /* 0x000000032c00788c */ /* 0x000fe8000bf05270 */
[----:B------:R-:W-:Y:S01]  /*7920*/  USEL UR47, UR44, URZ, UP0 ;  /* 0x000000ff2c2f7287 */ /* 0x000fe20008000000 */
[----:B------:R-:W-:Y:S11]  /*7930*/  @P0 BRA `(.L_x_128) ;  /* 0x0000000000040947 */ /* 0x000ff60003800000 */
[----:B------:R-:W-:Y:S04]  /*7940*/  DEPBAR.LE SB0, 0x1 ;  /* 0x000080400000791a */ /* 0x000fe80000000000 */
.L_x_128:
[----:B------:R-:W-:Y:S05]  /*7950*/  BSYNC.RECONVERGENT B0 ;  /* 0x0000000000007941 */ /* 0x000fea0003800200 */
.L_x_127:
[----:B------:R-:W-:Y:S01]  /*7960*/  BAR.SYNC.DEFER_BLOCKING 0x1, 0x80 ;  /* 0x0042000000007b1d */ /* 0x000fe20000010000 */
[----:B------:R-:W-:Y:S01]  /*7970*/  ISETP.NE.AND P1, PT, R71, RZ, PT ;  /* 0x000000ff4700720c */ /* 0x000fe20003f25270 */
[----:B------:R-:W-:Y:S01]  /*7980*/  UISETP.NE.AND UP0, UPT, UR51, URZ, UPT ;  /* 0x000000ff3300728c */ /* 0x000fe2000bf05270 */
[----:B------:R-:W-:Y:S11]  /*7990*/  LEA R3, R77, UR49, 0x3 ;  /* 0x000000314d037c11 */ /* 0x000ff6000f8e18ff */
[----:B-1----:R-:W-:Y:S01]  /*79a0*/  @P1 SHF.L.U32 R4, R79, 0x1f, RZ ;  /* 0x0000001f4f041819 */ /* 0x002fe200000006ff */
[----:B------:R-:W-:Y:S06]  /*79b0*/  BRA.U !UP0, `(.L_x_129) ;  /* 0x0000000108247547 */ /* 0x000fec000b800000 */
[----:B------:R-:W1:Y:S01]  /*79c0*/  S2R R0, SR_CgaCtaId ;  /* 0x0000000000007919 */ /* 0x000e620000008800 */
[----:B------:R-:W-:Y:S01]  /*79d0*/  IMAD.U32 R2, RZ, RZ, UR50 ;  /* 0x00000032ff027e24 */ /* 0x000fe2000f8e00ff */
[----:B------:R-:W-:Y:S04]  /*79e0*/  UIADD3 UR4, UPT, UPT, UR50, 0x1, URZ ;  /* 0x0000000132047890 */ /* 0x000fe8000fffe0ff */
[----:B------:R-:W-:Y:S01]  /*79f0*/  @P1 LEA R2, R2, UR49, 0x3 ;  /* 0x0000003102021c11 */ /* 0x000fe2000f8e18ff */
[----:B------:R-:W-:Y:S04]  /*7a00*/  UISETP.NE.AND UP0, UPT, UR4, 0x3, UPT ;  /* 0x000000030400788c */ /* 0x000fe8000bf05270 */
[----:B------:R-:W-:Y:S01]  /*7a10*/  @P1 VIADD R5, R2, 0x118 ;  /* 0x0000011802051836 */ /* 0x000fe20000000000 */
[----:B------:R-:W-:Y:S04]  /*7a20*/  USEL UR50, UR4, URZ, UP0 ;  /* 0x000000ff04327287 */ /* 0x000fe80008000000 */
[----:B-1----:R-:W-:Y:S04]  /*7a30*/  @P1 PRMT R0, R0, 0x654, R5 ;  /* 0x0000065400001816 */ /* 0x002fe80000000005 */
[----:B------:R1:W-:Y:S04]  /*7a40*/  @P1 SYNCS.ARRIVE.TRANS64.RED.A1T0 RZ, [R0+URZ], RZ ;  /* 0x000000ff00ff19a7 */ /* 0x0003e800081004ff */
.L_x_129:
[----:B------:R-:W3:Y:S01]  /*7a50*/  @P1 SYNCS.PHASECHK.TRANS64.TRYWAIT P0, [R3+URZ+0x100], R4 ;  /* 0x00010004030015a7 */ /* 0x000ee200080011ff */
[----:B------:R-:W-:Y:S01]  /*7a60*/  BSSY B1, `(.L_x_130) ;  /* 0x0000015000017945 */ /* 0x000fe20003800000 */
[----:B---3--:R-:W-:Y:S03]  /*7a70*/  @P1 SEL R78, RZ, 0x1, !P0 ;  /* 0x00000001ff4e1807 */ /* 0x008fe60004000000 */
[----:B------:R-:W-:Y:S05]  /*7a80*/  @!P1 BRA `(.L_x_131) ;  /* 0x0000000000489947 */ /* 0x000fea0003800000 */
[----:B------:R-:W-:Y:S01]  /*7a90*/  ISETP.NE.AND P1, PT, R80, RZ, PT ;  /* 0x000000ff5000720c */ /* 0x000fe20003f25270 */
[----:B------:R-:W-:Y:S01]  /*7aa0*/  BSSY B0, `(.L_x_132) ;  /* 0x000000a000007945 */ /* 0x000fe20003800000 */
[----:B------:R-:W-:Y:S11]  /*7ab0*/  ISETP.NE.AND P0, PT, R78, RZ, PT ;  /* 0x000000ff4e00720c */ /* 0x000ff60003f05270 */
[----:B------:R-:W-:Y:S04]  /*7ac0*/  @P1 IMAD R77, R77, 0x2000, R67 ;  /* 0x000020004d4d1824 */ /* 0x000fe800078e0243 */
[----:B------:R-:W-:Y:S01]  /*7ad0*/  @P1 IMAD.IADD R5, R74, 0x1, R77 ;  /* 0x000000014a051824 */ /* 0x000fe200078e024d */
[----:B------:R-:W-:Y:S03]  /*7ae0*/  @P1 IADD3 R2, PT, PT, R73, R77, RZ ;  /* 0x0000004d49021210 */ /* 0x000fe60007ffe0ff */
[----:B-1----:R-:W-:Y:S01]  /*7af0*/  @P1 IMAD.IADD R0, R66, 0x1, R5 ;  /* 0x0000000142001824 */ /* 0x002fe200078e0205 */
[----:B------:R-:W-:Y:S06]  /*7b00*/  @P0 BRA `(.L_x_133) ;  /* 0x00000000000c0947 */ /* 0x000fec0003800000 */
[----:B------:R-:W-:Y:S04]  /*7b10*/  SHF.L.U32 R4, R79, 0x1f, RZ ;  /* 0x0000001f4f047819 */ /* 0x000fe800000006ff */
[----:B------:R-:W1:Y:S02]  /*7b20*/  SYNCS.PHASECHK.TRANS64.TRYWAIT P0, [R3+URZ+0x100], R4 ;  /* 0x00010004030075a7 */ /* 0x000e6400080011ff */
[----:B-1----:R-:W-:Y:S05]  /*7b30*/  @!P0 BRA `(.L_x_134) ;  /* 0x0000001c00008947 */ /* 0x002fea0003800000 */
.L_x_133:
[----:B------:R-:W-:Y:S05]  /*7b40*/  BSYNC B0 ;  /* 0x0000000000007941 */ /* 0x000fea0003800000 */
.L_x_132:
[----:B------:R-:W-:Y:S11]  /*7b50*/  ISETP.NE.AND P0, PT, R80, RZ, PT ;  /* 0x000000ff5000720c */ /* 0x000ff60003f05270 */
[----:B------:R-:W-:Y:S02]  /*7b60*/  @!UPT UIADD3 URZ, UPT, UPT, URZ, URZ, URZ ;  /* 0x000000fffffff290 */ /* 0x000fe4000fffe0ff */
[----:B------:R3:W4:Y:S04]  /*7b70*/  @P0 LDS.128 R48, [R77] ;  /* 0x000000004d300984 */ /* 0x0007280000000c00 */
[----:B------:R3:W1:Y:S04]  /*7b80*/  @P0 LDS.128 R40, [R2+0x20] ;  /* 0x0000200002280984 */ /* 0x0006680000000c00 */
[----:B------:R3:W1:Y:S04]  /*7b90*/  @P0 LDS.128 R44, [R5+0x10] ;  /* 0x00001000052c0984 */ /* 0x0006680000000c00 */
[----:B------:R3:W1:Y:S02]  /*7ba0*/  @P0 LDS.128 R36, [R0+0x10] ;  /* 0x0000100000240984 */ /* 0x0006640000000c00 */
.L_x_131:
[----:B------:R-:W-:Y:S05]  /*7bb0*/  BSYNC B1 ;  /* 0x0000000000017941 */ /* 0x000fea0003800000 */
.L_x_130:
[----:B-1-3--:R-:W-:Y:S05]  /*7bc0*/  VIADD R0, R25, 0x10 ;  /* 0x0000001019007836 */ /* 0x00afea0000000000 */
[----:B------:R-:W-:Y:S04]  /*7bd0*/  SHF.R.U32.HI R0, RZ, 0x15, R0 ;  /* 0x00000015ff007819 */ /* 0x000fe80000011600 */
[----:B------:R-:W-:Y:S11]  /*7be0*/  LOP3.LUT P0, RZ, R0, 0x3, R57, 0x48, !PT ;  /* 0x0000000300ff7812 */ /* 0x000ff60007804839 */
[----:B------:R-:W-:Y:S02]  /*7bf0*/  @!UPT UIADD3 URZ, UPT, UPT, URZ, URZ, URZ ;  /* 0x000000fffffff290 */ /* 0x000fe4000fffe0ff */
[----:B------:R-:W-:Y:S05]  /*7c00*/  @!P0 BRA `(.L_x_135) ;  /* 0x0000000000408947 */ /* 0x000fea0003800000 */
[----:B------:R-:W1:Y:S01]  /*7c10*/  LDCU.64 UR8, c[0x4][0x70] ;  /* 0x01000e00ff0877ac */ /* 0x000e620008000a00 */
[----:B------:R-:W-:Y:S01]  /*7c20*/  MOV R3, 0x0 ;  /* 0x0000000000037802 */ /* 0x000fe20000000f00 */
[----:B------:R-:W-:Y:S02]  /*7c30*/  HFMA2 R12, -RZ, RZ, 0, 5.9604644775390625e-08 ;  /* 0x00000001ff0c7431 */ /* 0x000fe400000001ff */
[----:B------:R-:W-:Y:S02]  /*7c40*/  IMAD.MOV.U32 R8, RZ, RZ, 0x192 ;  /* 0x00000192ff087424 */ /* 0x000fe400078e00ff */
[----:B------:R-:W-:Y:S01]  /*7c50*/  IMAD.MOV.U32 R13, RZ, RZ, RZ ;  /* 0x000000ffff0d7224 */ /* 0x000fe200078e00ff */
[----:B------:R-:W3:Y:S01]  /*7c60*/  LDCU.64 UR6, c[0x4][0x78] ;  /* 0x01000f00ff0677ac */ /* 0x000ee20008000a00 */
[----:B------:R-:W2:Y:S01]  /*7c70*/  LDC.64 R2, c[0x4][R3] ;  /* 0x0100000003027b82 */ /* 0x000ea20000000a00 */
[----:B------:R-:W5:Y:S01]  /*7c80*/  LDCU.64 UR4, c[0x4][0x10] ;  /* 0x01000200ff0477ac */ /* 0x000f620008000a00 */
[----:B-1----:R-:W-:Y:S01]  /*7c90*/  MOV R5, UR9 ;  /* 0x0000000900057c02 */ /* 0x002fe20008000f00 */
[----:B------:R-:W-:Y:S01]  /*7ca0*/  IMAD.U32 R4, RZ, RZ, UR8 ;  /* 0x00000008ff047e24 */ /* 0x000fe2000f8e00ff */
[----:B---3--:R-:W-:Y:S01]  /*7cb0*/  MOV R7, UR7 ;  /* 0x0000000700077c02 */ /* 0x008fe20008000f00 */
[----:B------:R-:W-:Y:S01]  /*7cc0*/  IMAD.U32 R6, RZ, RZ, UR6 ;  /* 0x00000006ff067e24 */ /* 0x000fe2000f8e00ff */
[----:B-----5:R-:W-:Y:S01]  /*7cd0*/  MOV R11, UR5 ;  /* 0x00000005000b7c02 */ /* 0x020fe20008000f00 */
[----:B------:R-:W-:Y:S02]  /*7ce0*/  IMAD.U32 R10, RZ, RZ, UR4 ;  /* 0x00000004ff0a7e24 */ /* 0x000fe4000f8e00ff */
[----:B------:R-:W-:Y:S07]  /*7cf0*/  LEPC R20, `(.L_x_135) ;  /* 0x000000001014794e */ /* 0x000fee0000000000 */
[----:B--2-4-:R-:W-:Y:S05]  /*7d00*/  CALL.ABS.NOINC R2 ;  /* 0x0000000002007343 */ /* 0x014fea0003c00000 */
.L_x_135:
[----:B------:R-:W-:Y:S01]  /*7d10*/  ISETP.NE.AND P0, PT, R68, RZ, PT ;  /* 0x000000ff4400720c */ /* 0x000fe20003f05270 */
[----:B------:R-:W-:Y:S05]  /*7d20*/  WARPSYNC.ALL ;  /* 0x0000000000007948 */ /* 0x000fea0003800000 */
[----:B------:R-:W-:Y:S01]  /*7d30*/  R2UR UR4, R25 ;  /* 0x00000000190472ca */ /* 0x000fe200000e0000 */
[----:B------:R-:W-:Y:S01]  /*7d40*/  USHF.L.U32 UR6, UR47, 0xd, URZ ;  /* 0x0000000d2f067899 */ /* 0x000fe200080006ff */
[----:B----4-:R-:W-:Y:S01]  /*7d50*/  LOP3.LUT R0, R48, 0xffffe000, RZ, 0xc0, !PT ;  /* 0xffffe00030007812 */ /* 0x010fe200078ec0ff */
[----:B------:R-:W-:Y:S01]  /*7d60*/  BSSY.RECONVERGENT B0, `(.L_x_136) ;  /* 0x0000064000007945 */ /* 0x000fe20003800200 */
[----:B------:R-:W-:Y:S02]  /*7d70*/  LOP3.LUT R2, R49, 0xffffe000, RZ, 0xc0, !PT ;  /* 0xffffe00031027812 */ /* 0x000fe400078ec0ff */
[----:B------:R-:W-:Y:S01]  /*7d80*/  LOP3.LUT R3, R50, 0xffffe000, RZ, 0xc0, !PT ;  /* 0xffffe00032037812 */ /* 0x000fe200078ec0ff */
[----:B------:R-:W-:Y:S01]  /*7d90*/  VIADD R76, R67, UR6 ;  /* 0x00000006434c7c36 */ /* 0x000fe20008000000 */
[----:B------:R-:W-:Y:S02]  /*7da0*/  LOP3.LUT R20, R51, 0xffffe000, RZ, 0xc0, !PT ;  /* 0xffffe00033147812 */ /* 0x000fe400078ec0ff */
[----:B------:R-:W-:Y:S01]  /*7db0*/  LOP3.LUT R21, R44, 0xffffe000, RZ, 0xc0, !PT ;  /* 0xffffe0002c157812 */ /* 0x000fe200078ec0ff */
[----:B------:R-:W-:Y:S01]  /*7dc0*/  IMAD.IADD R73, R73, 0x1, R76 ;  /* 0x0000000149497824 */ /* 0x000fe200078e024c */
[----:B------:R-:W-:Y:S01]  /*7dd0*/  LOP3.LUT R26, R45, 0xffffe000, RZ, 0xc0, !PT ;  /* 0xffffe0002d1a7812 */ /* 0x000fe200078ec0ff */
[----:B------:R-:W1:Y:S01]  /*7de0*/  LDTM.x16 R4, tmem[UR4+0x10] ;  /* 0x00001004000479ee */ /* 0x000e620008240000 */
[----:B------:R-:W-:Y:S01]  /*7df0*/  LOP3.LUT R29, R46, 0xffffe000, RZ, 0xc0, !PT ;  /* 0xffffe0002e1d7812 */ /* 0x000fe200078ec0ff */
[----:B------:R-:W-:Y:S01]  /*7e00*/  NOP ;  /* 0x0000000000007918 */ /* 0x000fe20000000000 */
[----:B------:R-:W-:Y:S02]  /*7e10*/  IADD3 R72, PT, PT, R72, 0x180, RZ ;  /* 0x0000018048487810 */ /* 0x000fe40007ffe0ff */
[----:B------:R-:W-:Y:S02]  /*7e20*/  LOP3.LUT R28, R47, 0xffffe000, RZ, 0xc0, !PT ;  /* 0xffffe0002f1c7812 */ /* 0x000fe400078ec0ff */
[----:B--2---:R-:W-:Y:S02]  /*7e30*/  IADD3 R75, PT, PT, R74, R76, RZ ;  /* 0x0000004c4a4b7210 */ /* 0x004fe40007ffe0ff */
[----:B------:R-:W-:Y:S02]  /*7e40*/  LOP3.LUT R74, R72, 0xfefffff8, RZ, 0xc0, !PT ;  /* 0xfefffff8484a7812 */ /* 0x000fe400078ec0ff */
[----:B------:R-:W-:Y:S01]  /*7e50*/  LOP3.LUT R31, R40, 0xffffe000, RZ, 0xc0, !PT ;  /* 0xffffe000281f7812 */ /* 0x000fe200078ec0ff */
[----:B------:R-:W-:Y:S01]  /*7e60*/  IMAD.IADD R72, R66, 0x1, R75 ;  /* 0x0000000142487824 */ /* 0x000fe200078e024b */
[----:B------:R-:W-:Y:S01]  /*7e70*/  LOP3.LUT R30, R41, 0xffffe000, RZ, 0xc0, !PT ;  /* 0xffffe000291e7812 */ /* 0x000fe200078ec0ff */
[----:B-1----:R1:W-:Y:S01]  /*7e80*/  SYNCS.ARRIVE.TRANS64.RED.A1T0 RZ, [R74+URZ], RZ ;  /* 0x000000ff4aff79a7 */ /* 0x0023e200081004ff */
[----:B------:R-:W-:Y:S02]  /*7e90*/  LOP3.LUT R33, R42, 0xffffe000, RZ, 0xc0, !PT ;  /* 0xffffe0002a217812 */ /* 0x000fe400078ec0ff */
[----:B------:R-:W-:Y:S02]  /*7ea0*/  LOP3.LUT R32, R43, 0xffffe000, RZ, 0xc0, !PT ;  /* 0xffffe0002b207812 */ /* 0x000fe400078ec0ff */
[----:B------:R-:W-:Y:S02]  /*7eb0*/  LOP3.LUT R35, R36, 0xffffe000, RZ, 0xc0, !PT ;  /* 0xffffe00024237812 */ /* 0x000fe400078ec0ff */
[----:B------:R-:W-:Y:S02]  /*7ec0*/  LOP3.LUT R34, R37, 0xffffe000, RZ, 0xc0, !PT ;  /* 0xffffe00025227812 */ /* 0x000fe400078ec0ff */
[----:B------:R-:W-:Y:S01]  /*7ed0*/  LOP3.LUT R37, R38, 0xffffe000, RZ, 0xc0, !PT ;  /* 0xffffe00026257812 */ /* 0x000fe200078ec0ff */
[C---:B------:R-:W-:Y:S01]  /*7ee0*/  FMUL R4, R24.reuse, R4 ;  /* 0x0000000418047220 */ /* 0x040fe20000400000 */
[C---:B------:R-:W-:Y:S01]  /*7ef0*/  FMUL R5, R24.reuse, R5 ;  /* 0x0000000518057220 */ /* 0x040fe20000400000 */
[C---:B------:R-:W-:Y:S01]  /*7f00*/  FMUL R6, R24.reuse, R6 ;  /* 0x0000000618067220 */ /* 0x040fe20000400000 */
[C---:B------:R-:W-:Y:S01]  /*7f10*/  FMUL R7, R24.reuse, R7 ;  /* 0x0000000718077220 */ /* 0x040fe20000400000 */
[C---:B------:R-:W-:Y:S01]  /*7f20*/  FFMA R4, R27.reuse, R0, R4 ;  /* 0x000000001b047223 */ /* 0x040fe20000000004 */
[C---:B------:R-:W-:Y:S01]  /*7f30*/  FFMA R5, R27.reuse, R2, R5 ;  /* 0x000000021b057223 */ /* 0x040fe20000000005 */
[C---:B------:R-:W-:Y:S01]  /*7f40*/  FFMA R6, R27.reuse, R3, R6 ;  /* 0x000000031b067223 */ /* 0x040fe20000000006 */
[C---:B------:R-:W-:Y:S01]  /*7f50*/  FFMA R7, R27.reuse, R20, R7 ;  /* 0x000000141b077223 */ /* 0x040fe20000000007 */
[C---:B------:R-:W-:Y:S01]  /*7f60*/  FMUL R8, R24.reuse, R8 ;  /* 0x0000000818087220 */ /* 0x040fe20000400000 */
[C---:B------:R-:W-:Y:S01]  /*7f70*/  FMUL R9, R24.reuse, R9 ;  /* 0x0000000918097220 */ /* 0x040fe20000400000 */
[C---:B------:R-:W-:Y:S01]  /*7f80*/  FMUL R10, R24.reuse, R10 ;  /* 0x0000000a180a7220 */ /* 0x040fe20000400000 */
[C---:B------:R-:W-:Y:S01]  /*7f90*/  FMUL R11, R24.reuse, R11 ;  /* 0x0000000b180b7220 */ /* 0x040fe20000400000 */
[----:B------:R-:W-:Y:S01]  /*7fa0*/  F2FP.TF32.F32.PACK_B R4, R4 ;  /* 0x00000004ff04723e */ /* 0x000fe200024050ff */
[C---:B------:R-:W-:Y:S01]  /*7fb0*/  FFMA R8, R27.reuse, R21, R8 ;  /* 0x000000151b087223 */ /* 0x040fe20000000008 */
[----:B------:R-:W-:Y:S01]  /*7fc0*/  F2FP.TF32.F32.PACK_B R5, R5 ;  /* 0x00000005ff05723e */ /* 0x000fe200024050ff */
[C---:B------:R-:W-:Y:S01]  /*7fd0*/  FFMA R9, R27.reuse, R26, R9 ;  /* 0x0000001a1b097223 */ /* 0x040fe20000000009 */
[----:B------:R-:W-:Y:S01]  /*7fe0*/  F2FP.TF32.F32.PACK_B R6, R6 ;  /* 0x00000006ff06723e */ /* 0x000fe200024050ff */
[C---:B------:R-:W-:Y:S01]  /*7ff0*/  FFMA R10, R27.reuse, R29, R10 ;  /* 0x0000001d1b0a7223 */ /* 0x040fe2000000000a */
[----:B------:R-:W-:Y:S01]  /*8000*/  F2FP.TF32.F32.PACK_B R7, R7 ;  /* 0x00000007ff07723e */ /* 0x000fe200024050ff */
[C---:B------:R-:W-:Y:S01]  /*8010*/  FFMA R11, R27.reuse, R28, R11 ;  /* 0x0000001c1b0b7223 */ /* 0x040fe2000000000b */
[C---:B------:R-:W-:Y:S01]  /*8020*/  FMUL R12, R24.reuse, R12 ;  /* 0x0000000c180c7220 */ /* 0x040fe20000400000 */
[----:B------:R-:W-:Y:S01]  /*8030*/  F2FP.TF32.F32.PACK_B R8, R8 ;  /* 0x00000008ff08723e */ /* 0x000fe200024050ff */
[C---:B------:R-:W-:Y:S01]  /*8040*/  FMUL R13, R24.reuse, R13 ;  /* 0x0000000d180d7220 */ /* 0x040fe20000400000 */
[----:B------:R1:W-:Y:S01]  /*8050*/  STS.128 [R67+UR6], R4 ;  /* 0x0000000443007988 */ /* 0x0003e20008000c06 */
        /* <DEDUP_REMOVED lines=8> */
[----:B------:R-:W-:Y:S01]  /*80e0*/  FFMA R15, R27, R32, R15 ;  /* 0x000000201b0f7223 */ /* 0x000fe2000000000f */
[C---:B------:R-:W-:Y:S01]  /*80f0*/  FMUL R16, R24.reuse, R16 ;  /* 0x0000001018107220 */ /* 0x040fe20000400000 */
[----:B------:R-:W-:Y:S01]  /*8100*/  F2FP.TF32.F32.PACK_B R12, R12 ;  /* 0x0000000cff0c723e */ /* 0x000fe200024050ff */
[----:B------:R1:W-:Y:S01]  /*8110*/  STS.128 [R75+0x10], R8 ;  /* 0x000010084b007388 */ /* 0x0003e20000000c00 */
[C---:B------:R-:W-:Y:S01]  /*8120*/  FMUL R17, R24.reuse, R17 ;  /* 0x0000001118117220 */ /* 0x040fe20000400000 */
[----:B------:R-:W-:Y:S01]  /*8130*/  LOP3.LUT R36, R39, 0xffffe000, RZ, 0xc0, !PT ;  /* 0xffffe00027247812 */ /* 0x000fe200078ec0ff */
[C---:B------:R-:W-:Y:S01]  /*8140*/  FMUL R18, R24.reuse, R18 ;  /* 0x0000001218127220 */ /* 0x040fe20000400000 */
[----:B------:R-:W-:Y:S01]  /*8150*/  FMUL R19, R24, R19 ;  /* 0x0000001318137220 */ /* 0x000fe20000400000 */
[----:B------:R-:W-:Y:S01]  /*8160*/  F2FP.TF32.F32.PACK_B R13, R13 ;  /* 0x0000000dff0d723e */ /* 0x000fe200024050ff */
[C---:B------:R-:W-:Y:S01]  /*8170*/  FFMA R16, R27.reuse, R35, R16 ;  /* 0x000000231b107223 */ /* 0x040fe20000000010 */
[----:B------:R-:W-:Y:S01]  /*8180*/  F2FP.TF32.F32.PACK_B R14, R14 ;  /* 0x0000000eff0e723e */ /* 0x000fe200024050ff */
[C---:B------:R-:W-:Y:S01]  /*8190*/  FFMA R17, R27.reuse, R34, R17 ;  /* 0x000000221b117223 */ /* 0x040fe20000000011 */
[----:B------:R-:W-:Y:S01]  /*81a0*/  F2FP.TF32.F32.PACK_B R15, R15 ;  /* 0x0000000fff0f723e */ /* 0x000fe200024050ff */
[C---:B------:R-:W-:Y:S01]  /*81b0*/  FFMA R18, R27.reuse, R37, R18 ;  /* 0x000000251b127223 */ /* 0x040fe20000000012 */
[----:B------:R-:W-:Y:S01]  /*81c0*/  FFMA R19, R27, R36, R19 ;  /* 0x000000241b137223 */ /* 0x000fe20000000013 */
[----:B------:R-:W-:Y:S02]  /*81d0*/  F2FP.TF32.F32.PACK_B R16, R16 ;  /* 0x00000010ff10723e */ /* 0x000fe400024050ff */
[----:B------:R1:W-:Y:S01]  /*81e0*/  STS.128 [R73+0x20], R12 ;  /* 0x0000200c49007388 */ /* 0x0003e20000000c00 */
[----:B------:R-:W-:Y:S02]  /*81f0*/  F2FP.TF32.F32.PACK_B R17, R17 ;  /* 0x00000011ff11723e */ /* 0x000fe400024050ff */
        /* <DEDUP_REMOVED lines=8> */
[----:B--2---:R-:W2:Y:S02]  /*8280*/  FENCE.VIEW.ASYNC.S ;  /* 0x00000000000073c6 */ /* 0x004ea40000000000 */
[----:B--2---:R-:W-:Y:S06]  /*8290*/  BAR.SYNC.DEFER_BLOCKING 0x1, 0x80 ;  /* 0x0042000000007b1d */ /* 0x004fec0000010000 */
[----:B------:R-:W-:Y:S05]  /*82a0*/  @P0 BRA `(.L_x_137) ;  /* 0x00000000003c0947 */ /* 0x000fea0003800000 */
[----:B------:R-:W2:Y:S01]  /*82b0*/  LDCU.64 UR10, c[0x0][0x348] ;  /* 0x00006900ff0a77ac */ /* 0x000ea20008000a00 */
[----:B------:R-:W-:Y:S02]  /*82c0*/  UIADD3 UR5, UPT, UPT, UR49, UR6, URZ ;  /* 0x0000000631057290 */ /* 0x000fe4000fffe0ff */
[----:B------:R-:W-:Y:S02]  /*82d0*/  UIADD3 UR13, UPT, UPT, UR45, 0x10, URZ ;  /* 0x000000102d0d7890 */ /* 0x000fe4000fffe0ff */
[----:B------:R-:W-:Y:S02]  /*82e0*/  UIADD3 UR12, UPT, UPT, UR5, 0x200, URZ ;  /* 0x00000200050c7890 */ /* 0x000fe4000fffe0ff */
[----:B------:R-:W-:Y:S01]  /*82f0*/  UIADD3 UR8, UPT, UPT, UR5, 0x1200, URZ ;  /* 0x0000120005087890 */ /* 0x000fe2000fffe0ff */
[----:B------:R-:W-:Y:S01]  /*8300*/  UMOV UR14, UR46 ;  /* 0x0000002e000e7c82 */ /* 0x000fe20008000000 */
[----:B------:R-:W-:Y:S01]  /*8310*/  UMOV UR15, UR36 ;  /* 0x00000024000f7c82 */ /* 0x000fe20008000000 */
[----:B------:R-:W-:Y:S02]  /*8320*/  UIADD3 UR9, UPT, UPT, UR45, 0x30, URZ ;  /* 0x000000302d097890 */ /* 0x000fe4000fffe0ff */
[----:B--2---:R-:W-:Y:S03]  /*8330*/  UIADD3 UR4, UP0, UPT, UR10, 0x680, URZ ;  /* 0x000006800a047890 */ /* 0x004fe6000ff1e0ff */
[----:B------:R-:W-:Y:S01]  /*8340*/  UMOV UR10, UR46 ;  /* 0x0000002e000a7c82 */ /* 0x000fe20008000000 */
[----:B------:R-:W-:Y:S03]  /*8350*/  UIADD3.X UR5, UPT, UPT, URZ, UR11, URZ, UP0, !UPT ;  /* 0x0000000bff057290 */ /* 0x000fe600087fe4ff */
[----:B------:R-:W-:Y:S06]  /*8360*/  UMOV UR11, UR36 ;  /* 0x00000024000b7c82 */ /* 0x000fec0008000000 */
[----:B------:R2:W-:Y:S01]  /*8370*/  UTMASTG.3D [UR12], [UR4] ;  /* 0x0000000c040073b5 */ /* 0x0005e20008010000 */
[----:B------:R2:W-:Y:S02]  /*8380*/  UTMASTG.3D [UR8], [UR4] ;  /* 0x00000008040073b5 */ /* 0x0005e40008010000 */
[----:B--2---:R0:W-:Y:S02]  /*8390*/  UTMACMDFLUSH ;  /* 0x00000000000079b7 */ /* 0x0041e40000000000 */
.L_x_137:
[----:B------:R-:W-:Y:S05]  /*83a0*/  BSYNC.RECONVERGENT B0 ;  /* 0x0000000000007941 */ /* 0x000fea0003800200 */
.L_x_136:
[----:B------:R-:W-:Y:S01]  /*83b0*/  UIADD3 UR4, UPT, UPT, UR47, 0x1, URZ ;  /* 0x000000012f047890 */ /* 0x000fe2000fffe0ff */
[----:B------:R-:W-:Y:S03]  /*83c0*/  BSSY.RECONVERGENT B0, `(.L_x_138) ;  /* 0x0000008000007945 */ /* 0x000fe60003800200 */
[----:B------:R-:W-:Y:S04]  /*83d0*/  UISETP.NE.AND UP0, UPT, UR4, 0x3, UPT ;  /* 0x000000030400788c */ /* 0x000fe8000bf05270 */
[----:B------:R-:W-:Y:S02]  /*83e0*/  UISETP.EQ.XOR UP1, UPT, UR44, 0x3, !UP0 ;  /* 0x000000032c00788c */ /* 0x000fe4000c722a70 */
[----:B------:R-:W-:Y:S02]  /*83f0*/  USEL UR48, UR4, URZ, UP0 ;  /* 0x000000ff04307287 */ /* 0x000fe40008000000 */
[----:B------:R-:W-:Y:S04]  /*8400*/  USEL UR5, URZ, 0x1, !UP1 ;  /* 0x00000001ff057887 */ /* 0x000fe8000c800000 */
[----:B------:R-:W-:Y:S01]  /*8410*/  ULOP3.LUT UR52, UR52, UR5, URZ, 0x3c, !UPT ;  /* 0x0000000534347292 */ /* 0x000fe2000f8e3cff */
[----:B------:R-:W-:Y:S11]  /*8420*/  @P0 BRA `(.L_x_139) ;  /* 0x0000000000040947 */ /* 0x000ff60003800000 */
[----:B------:R-:W-:Y:S04]  /*8430*/  DEPBAR.LE SB0, 0x1 ;  /* 0x000080400000791a */ /* 0x000fe80000000000 */
.L_x_139:
[----:B------:R-:W-:Y:S05]  /*8440*/  BSYNC.RECONVERGENT B0 ;  /* 0x0000000000007941 */ /* 0x000fea0003800200 */
.L_x_138:
[----:B------:R-:W-:Y:S01]  /*8450*/  BAR.SYNC.DEFER_BLOCKING 0x1, 0x80 ;  /* 0x0042000000007b1d */ /* 0x000fe20000010000 */
[----:B------:R-:W-:Y:S01]  /*8460*/  UISETP.NE.AND UP0, UPT, UR51, -0x2, UPT ;  /* 0xfffffffe3300788c */ /* 0x000fe2000bf05270 */
[----:B------:R-:W-:Y:S08]  /*8470*/  IADD3 R0, PT, PT, R22, 0x1, RZ ;  /* 0x0000000116007810 */ /* 0x000ff00007ffe0ff */
[----:B------:R-:W-:Y:S05]  /*8480*/  BRA.U !UP0, `(.L_x_140) ;  /* 0x0000000108287547 */ /* 0x000fea000b800000 */
[----:B------:R-:W2:Y:S01]  /*8490*/  S2R R2, SR_CgaCtaId ;  /* 0x0000000000027919 */ /* 0x000ea20000008800 */
[----:B------:R-:W-:Y:S01]  /*84a0*/  ISETP.NE.AND P0, PT, R71, RZ, PT ;  /* 0x000000ff4700720c */ /* 0x000fe20003f05270 */
[----:B------:R-:W-:Y:S01]  /*84b0*/  IMAD.U32 R3, RZ, RZ, UR50 ;  /* 0x00000032ff037e24 */ /* 0x000fe2000f8e00ff */
[----:B------:R-:W-:Y:S04]  /*84c0*/  UIADD3 UR4, UPT, UPT, UR50, 0x1, URZ ;  /* 0x0000000132047890 */ /* 0x000fe8000fffe0ff */
[----:B------:R-:W-:Y:S04]  /*84d0*/  UISETP.NE.AND UP0, UPT, UR4, 0x3, UPT ;  /* 0x000000030400788c */ /* 0x000fe8000bf05270 */
[----:B------:R-:W-:Y:S03]  /*84e0*/  USEL UR50, UR4, URZ, UP0 ;  /* 0x000000ff04327287 */ /* 0x000fe60008000000 */
[----:B------:R-:W-:Y:S05]  /*84f0*/  @P0 LEA R3, R3, UR49, 0x3 ;  /* 0x0000003103030c11 */ /* 0x000fea000f8e18ff */
[----:B------:R-:W-:Y:S05]  /*8500*/  @P0 VIADD R3, R3, 0x118 ;  /* 0x0000011803030836 */ /* 0x000fea0000000000 */
[----:B--2---:R-:W-:Y:S04]  /*8510*/  @P0 PRMT R2, R2, 0x654, R3 ;  /* 0x0000065402020816 */ /* 0x004fe80000000003 */
[----:B------:R2:W-:Y:S03]  /*8520*/  @P0 SYNCS.ARRIVE.TRANS64.RED.A1T0 RZ, [R2+URZ], RZ ;  /* 0x000000ff02ff09a7 */ /* 0x0005e600081004ff */
.L_x_140:
[----:B------:R-:W-:Y:S01]  /*8530*/  R2UR UR4, R58 ;  /* 0x000000003a0472ca */ /* 0x000fe200000e0000 */
[----:B------:R-:W-:Y:S01]  /*8540*/  UISETP.NE.AND UP0, UPT, UR62, URZ, UPT ;  /* 0x000000ff3e00728c */ /* 0x000fe2000bf05270 */
[----:B------:R-:W-:Y:S01]  /*8550*/  ISETP.NE.AND P0, PT, R61, 0x2, PT ;  /* 0x000000023d00780c */ /* 0x000fe20003f05270 */
[----:B------:R-:W-:Y:S01]  /*8560*/  UIADD3 UR32, UPT, UPT, UR38, UR63, URZ ;  /* 0x0000003f26207290 */ /* 0x000fe2000fffe0ff */
[----:B------:R-:W-:Y:S01]  /*8570*/  ISETP.NE.AND P1, PT, R0, 0x4, PT ;  /* 0x000000040000780c */ /* 0x000fe20003f25270 */
[----:B------:R-:W-:Y:S01]  /*8580*/  UIADD3 UR51, UPT, UPT, UR51, 0x2, URZ ;  /* 0x0000000233337890 */ /* 0x000fe2000fffe0ff */
[----:B------:R-:W-:Y:S01]  /*8590*/  SEL R3, RZ, 0x1, P0 ;  /* 0x00000001ff037807 */ /* 0x000fe20000000000 */
[----:B------:R-:W-:Y:S01]  /*85a0*/  UMOV UR36, UR61 ;  /* 0x0000003d00247c82 */ /* 0x000fe20008000000 */
[----:B--2---:R-:W-:Y:S02]  /*85b0*/  SEL R2, RZ, 0x1, P1 ;  /* 0x00000001ff027807 */ /* 0x004fe40000800000 */
[----:B------:R-:W-:Y:S02]  /*85c0*/  LOP3.LUT R64, R64, R3, RZ, 0x3c, !PT ;  /* 0x0000000340407212 */ /* 0x000fe400078e3cff */
[----:B------:R-:W-:Y:S01]  /*85d0*/  LOP3.LUT R65, R65, R2, RZ, 0x3c, !PT ;  /* 0x0000000241417212 */ /* 0x000fe200078e3cff */
[----:B------:R-:W-:Y:S01]  /*85e0*/  UIADD3 UR33, UPT, UPT, UR37, UR4, URZ ;  /* 0x0000000425217290 */ /* 0x000fe2000fffe0ff */
[----:B------:R-:W-:Y:S02]  /*85f0*/  SEL R61, R61, RZ, P0 ;  /* 0x000000ff3d3d7207 */ /* 0x000fe40000000000 */
[----:B------:R-:W-:Y:S01]  /*8600*/  SEL R22, R0, RZ, P1 ;  /* 0x000000ff00167207 */ /* 0x000fe20000800000 */
[----:B------:R-:W-:Y:S08]  /*8610*/  BRA.U UP0, `(.L_x_141) ;  /* 0xffffffd900e47547 */ /* 0x000ff0000b83ffff */
[----:B------:R-:W-:-:S13]  /*8620*/  R2UR UR4, R59 ;  /* 0x000000003b0472ca */ /* 0x000fda00000e0000 */
[----:B------:R-:W-:-:S09]  /*8630*/  UISETP.NE.AND UP0, UPT, UR4, URZ, UPT ;  /* 0x000000ff0400728c */ /* 0x000fd2000bf05270 */
[----:B------:R-:W-:Y:S05]  /*8640*/  BRA.U !UP0, `(.L_x_142) ;  /* 0x0000000108487547 */ /* 0x000fea000b800000 */
[----:B------:R-:W2:Y:S02]  /*8650*/  LDCU.64 UR4, c[0x0][0x890] ;  /* 0x00011200ff0477ac */ /* 0x000ea40008000a00 */
[----:B--2---:R-:W-:-:S04]  /*8660*/  UISETP.NE.U32.AND UP0, UPT, UR4, URZ, UPT ;  /* 0x000000ff0400728c */ /* 0x004fc8000bf05070 */
[----:B------:R-:W-:-:S09]  /*8670*/  UISETP.NE.AND.EX UP0, UPT, UR5, URZ, UPT, UP0 ;  /* 0x000000ff0500728c */ /* 0x000fd2000bf05300 */
[----:B------:R-:W-:Y:S05]  /*8680*/  BRA.U UP0, `(.L_x_143) ;  /* 0x00000001000c7547 */ /* 0x000fea000b800000 */
[----:B------:R-:W-:-:S13]  /*8690*/  FSETP.NEU.AND P0, PT, R27, RZ, PT ;  /* 0x000000ff1b00720b */ /* 0x000fda0003f0d000 */
[----:B------:R-:W-:Y:S05]  /*86a0*/  @!P0 EXIT ;  /* 0x000000000000894d */ /* 0x000fea0003800000 */
[----:B------:R-:W-:Y:S05]  /*86b0*/  BRA `(.L_x_142) ;  /* 0x00000000002c7947 */ /* 0x000fea0003800000 */
.L_x_143:
[----:B------:R-:W-:Y:S01]  /*86c0*/  ISETP.NE.AND P0, PT, R60, RZ, PT ;  /* 0x000000ff3c00720c */ /* 0x000fe20003f05270 */
[----:B------:R-:W-:-:S12]  /*86d0*/  BSSY.RECONVERGENT B0, `(.L_x_142) ;  /* 0x0000009000007945 */ /* 0x000fd80003800200 */
[----:B------:R-:W-:Y:S05]  /*86e0*/  @P0 BRA `(.L_x_144) ;  /* 0x0000000000140947 */ /* 0x000fea0003800000 */
[----:B------:R-:W2:Y:S02]  /*86f0*/  LDCU.64 UR4, c[0x0][0x888] ;  /* 0x00011100ff0477ac */ /* 0x000ea40008000a00 */
[----:B--2---:R-:W-:-:S04]  /*8700*/  ISETP.NE.U32.AND P0, PT, RZ, UR4, PT ;  /* 0x00000004ff007c0c */ /* 0x004fc8000bf05070 */
[----:B------:R-:W-:-:S13]  /*8710*/  ISETP.NE.AND.EX P0, PT, RZ, UR5, PT, P0 ;  /* 0x00000005ff007c0c */ /* 0x000fda000bf05300 */
[----:B------:R-:W-:Y:S05]  /*8720*/  @!P0 EXIT ;  /* 0x000000000000894d */ /* 0x000fea0003800000 */
[----:B------:R-:W-:Y:S05]  /*8730*/  BRA `(.L_x_145) ;  /* 0x0000000000087947 */ /* 0x000fea0003800000 */
.L_x_144:
[----:B------:R-:W-:-:S13]  /*8740*/  FSETP.NEU.AND P0, PT, R27, RZ, PT ;  /* 0x000000ff1b00720b */ /* 0x000fda0003f0d000 */
[----:B------:R-:W-:Y:S05]  /*8750*/  @!P0 EXIT ;  /* 0x000000000000894d */ /* 0x000fea0003800000 */
.L_x_145:
[----:B------:R-:W-:Y:S05]  /*8760*/  BSYNC.RECONVERGENT B0 ;  /* 0x0000000000007941 */ /* 0x000fea0003800200 */
.L_x_142:
[----:B------:R-:W2:Y:S01]  /*8770*/  S2UR UR5, SR_CgaCtaId ;  /* 0x00000000000579c3 */ /* 0x000ea20000008800 */
[----:B------:R-:W-:Y:S01]  /*8780*/  ULEA UR4, UR50, UR49, 0x3 ;  /* 0x0000003132047291 */ /* 0x000fe2000f8e18ff */
[----:B------:R-:W-:-:S04]  /*8790*/  DEPBAR.LE SB0, 0x0 ;  /* 0x000080000000791a */ /* 0x000fc80000000000 */
[----:B------:R-:W-:-:S04]  /*87a0*/  UIADD3 UR4, UPT, UPT, UR4, 0x118, URZ ;  /* 0x0000011804047890 */ /* 0x000fc8000fffe0ff */
[----:B--2---:R-:W-:-:S09]  /*87b0*/  UPRMT UR4, UR5, 0x654, UR4 ;  /* 0x0000065405047896 */ /* 0x004fd20008000004 */
[----:B------:R-:W-:Y:S01]  /*87c0*/  SYNCS.ARRIVE.TRANS64.RED.A1T0 RZ, [UR4], RZ ;  /* 0x000000ffffff79a7 */ /* 0x000fe20008100404 */
[----:B------:R-:W-:Y:S05]  /*87d0*/  EXIT ;  /* 0x000000000000794d */ /* 0x000fea0003800000 */
.L_x_25:
[----:B-1----:R1:W3:Y:S02]  /*87e0*/  SYNCS.PHASECHK.TRANS64.TRYWAIT P0, [R0+URZ+0x1b0], R3 ;  /* 0x0001b003000075a7 */ /* 0x0022e400080011ff */
[----:B---3--:R-:W-:Y:S05]  /*87f0*/  @!P0 NANOSLEEP.SYNCS 0x989680 ;  /* 0x009896800000895d */ /* 0x008fea0003900000 */
[----:B------:R-:W3:Y:S02]  /*8800*/  @!P0 SYNCS.PHASECHK.TRANS64 P0, [R0+URZ+0x1b0], R3 ;  /* 0x0001b003000085a7 */ /* 0x000ee400080010ff */
[----:B---3--:R-:W-:Y:S05]  /*8810*/  @!P0 BRA `(.L_x_25) ;  /* 0xfffffffc00f08947 */ /* 0x008fea000383ffff */
[----:B------:R-:W-:Y:S05]  /*8820*/  BRA `(.L_x_146) ;  /* 0xffffff9400087947 */ /* 0x000fea000383ffff */
.L_x_28:
[----:B-1----:R-:W-:-:S07]  /*8830*/  MOV R0, UR33 ;  /* 0x0000002100007c02 */ /* 0x002fce0008000f00 */
.L_x_147:
[----:B-1----:R1:W3:Y:S02]  /*8840*/  SYNCS.PHASECHK.TRANS64.TRYWAIT P0, [R0+URZ+0x80], R3 ;  /* 0x00008003000075a7 */ /* 0x0022e400080011ff */
[----:B---3--:R-:W-:Y:S05]  /*8850*/  @!P0 NANOSLEEP.SYNCS 0x989680 ;  /* 0x009896800000895d */ /* 0x008fea0003900000 */
[----:B------:R-:W3:Y:S02]  /*8860*/  @!P0 SYNCS.PHASECHK.TRANS64 P0, [R0+URZ+0x80], R3 ;  /* 0x00008003000085a7 */ /* 0x000ee400080010ff */
[----:B---3--:R-:W-:Y:S05]  /*8870*/  @!P0 BRA `(.L_x_147) ;  /* 0xfffffffc00f08947 */ /* 0x008fea000383ffff */
[----:B------:R-:W-:Y:S05]  /*8880*/  BRA `(.L_x_27) ;  /* 0xffffff9400587947 */ /* 0x000fea000383ffff */
.L_x_35:
[----:B-1----:R-:W-:-:S07]  /*8890*/  MOV R0, UR9 ;  /* 0x0000000900007c02 */ /* 0x002fce0008000f00 */
.L_x_148:
[----:B-1----:R1:W3:Y:S02]  /*88a0*/  SYNCS.PHASECHK.TRANS64.TRYWAIT P0, [R0+URZ+0x80], R3 ;  /* 0x00008003000075a7 */ /* 0x0022e400080011ff */
[----:B---3--:R-:W-:Y:S05]  /*88b0*/  @!P0 NANOSLEEP.SYNCS 0x989680 ;  /* 0x009896800000895d */ /* 0x008fea0003900000 */
[----:B------:R-:W3:Y:S02]  /*88c0*/  @!P0 SYNCS.PHASECHK.TRANS64 P0, [R0+URZ+0x80], R3 ;  /* 0x00008003000085a7 */ /* 0x000ee400080010ff */
[----:B---3--:R-:W-:Y:S05]  /*88d0*/  @!P0 BRA `(.L_x_148) ;  /* 0xfffffffc00f08947 */ /* 0x008fea000383ffff */
[----:B------:R-:W-:Y:S05]  /*88e0*/  BRA `(.L_x_34) ;  /* 0xffffff98001c7947 */ /* 0x000fea000383ffff */
.L_x_40:
[----:B-1----:R1:W3:Y:S02]  /*88f0*/  SYNCS.PHASECHK.TRANS64.TRYWAIT P0, [R3+URZ+0x140], R0 ;  /* 0x00014000030075a7 */ /* 0x0022e400080011ff */
[----:B---3--:R-:W-:Y:S05]  /*8900*/  @!P0 NANOSLEEP.SYNCS 0x989680 ;  /* 0x009896800000895d */ /* 0x008fea0003900000 */
[----:B------:R-:W3:Y:S02]  /*8910*/  @!P0 SYNCS.PHASECHK.TRANS64 P0, [R3+URZ+0x140], R0 ;  /* 0x00014000030085a7 */ /* 0x000ee400080010ff */
[----:B---3--:R-:W-:Y:S05]  /*8920*/  @!P0 BRA `(.L_x_40) ;  /* 0xfffffffc00f08947 */ /* 0x008fea000383ffff */
[----:B------:R-:W-:Y:S05]  /*8930*/  BRA `(.L_x_149) ;  /* 0xffffff9800c07947 */ /* 0x000fea000383ffff */
.L_x_44:
[----:B-1----:R-:W-:-:S07]  /*8940*/  MOV R0, UR4 ;  /* 0x0000000400007c02 */ /* 0x002fce0008000f00 */
.L_x_150:
[----:B-1----:R1:W3:Y:S02]  /*8950*/  SYNCS.PHASECHK.TRANS64.TRYWAIT P0, [R0+URZ], R3 ;  /* 0x00000003000075a7 */ /* 0x0022e400080011ff */
[----:B---3--:R-:W-:Y:S05]  /*8960*/  @!P0 NANOSLEEP.SYNCS 0x989680 ;  /* 0x009896800000895d */ /* 0x008fea0003900000 */
[----:B------:R-:W3:Y:S02]  /*8970*/  @!P0 SYNCS.PHASECHK.TRANS64 P0, [R0+URZ], R3 ;  /* 0x00000003000085a7 */ /* 0x000ee400080010ff */
[----:B---3--:R-:W-:Y:S05]  /*8980*/  @!P0 BRA `(.L_x_150) ;  /* 0xfffffffc00f08947 */ /* 0x008fea000383ffff */
[----:B------:R-:W-:Y:S05]  /*8990*/  BRA `(.L_x_151) ;  /* 0xffffffa000687947 */ /* 0x000fea000383ffff */
.L_x_45:
[----:B------:R-:W-:-:S07]  /*89a0*/  MOV R0, UR5 ;  /* 0x0000000500007c02 */ /* 0x000fce0008000f00 */
.L_x_152:
[----:B-1----:R1:W3:Y:S02]  /*89b0*/  SYNCS.PHASECHK.TRANS64.TRYWAIT P0, [R0+URZ], R3 ;  /* 0x00000003000075a7 */ /* 0x0022e400080011ff */
[----:B---3--:R-:W-:Y:S05]  /*89c0*/  @!P0 NANOSLEEP.SYNCS 0x989680 ;  /* 0x009896800000895d */ /* 0x008fea0003900000 */
[----:B------:R-:W3:Y:S02]  /*89d0*/  @!P0 SYNCS.PHASECHK.TRANS64 P0, [R0+URZ], R3 ;  /* 0x00000003000085a7 */ /* 0x000ee400080010ff */
[----:B---3--:R-:W-:Y:S05]  /*89e0*/  @!P0 BRA `(.L_x_152) ;  /* 0xfffffffc00f08947 */ /* 0x008fea000383ffff */
[----:B------:R-:W-:Y:S05]  /*89f0*/  BRA `(.L_x_153) ;  /* 0xffffffa000747947 */ /* 0x000fea000383ffff */
.L_x_46:
[----:B------:R-:W-:-:S07]  /*8a00*/  MOV R0, UR5 ;  /* 0x0000000500007c02 */ /* 0x000fce0008000f00 */
.L_x_154:
[----:B-1----:R1:W3:Y:S02]  /*8a10*/  SYNCS.PHASECHK.TRANS64.TRYWAIT P0, [R0+URZ], R3 ;  /* 0x00000003000075a7 */ /* 0x0022e400080011ff */
[----:B---3--:R-:W-:Y:S05]  /*8a20*/  @!P0 NANOSLEEP.SYNCS 0x989680 ;  /* 0x009896800000895d */ /* 0x008fea0003900000 */
[----:B------:R-:W3:Y:S02]  /*8a30*/  @!P0 SYNCS.PHASECHK.TRANS64 P0, [R0+URZ], R3 ;  /* 0x00000003000085a7 */ /* 0x000ee400080010ff */
[----:B---3--:R-:W-:Y:S05]  /*8a40*/  @!P0 BRA `(.L_x_154) ;  /* 0xfffffffc00f08947 */ /* 0x008fea000383ffff */
[----:B------:R-:W-:Y:S05]  /*8a50*/  BRA `(.L_x_155) ;  /* 0xffffffa000807947 */ /* 0x000fea000383ffff */
.L_x_47:
[----:B------:R-:W-:-:S07]  /*8a60*/  MOV R0, UR5 ;  /* 0x0000000500007c02 */ /* 0x000fce0008000f00 */
.L_x_156:
[----:B-1----:R1:W3:Y:S02]  /*8a70*/  SYNCS.PHASECHK.TRANS64.TRYWAIT P0, [R0+URZ], R3 ;  /* 0x00000003000075a7 */ /* 0x0022e400080011ff */
[----:B---3--:R-:W-:Y:S05]  /*8a80*/  @!P0 NANOSLEEP.SYNCS 0x989680 ;  /* 0x009896800000895d */ /* 0x008fea0003900000 */
[----:B------:R-:W3:Y:S02]  /*8a90*/  @!P0 SYNCS.PHASECHK.TRANS64 P0, [R0+URZ], R3 ;  /* 0x00000003000085a7 */ /* 0x000ee400080010ff */
[----:B---3--:R-:W-:Y:S05]  /*8aa0*/  @!P0 BRA `(.L_x_156) ;  /* 0xfffffffc00f08947 */ /* 0x008fea000383ffff */
[----:B------:R-:W-:Y:S05]  /*8ab0*/  BRA `(.L_x_157) ;  /* 0xffffffa0008c7947 */ /* 0x000fea000383ffff */
.L_x_48:
[----:B------:R-:W-:-:S07]  /*8ac0*/  MOV R0, UR5 ;  /* 0x0000000500007c02 */ /* 0x000fce0008000f00 */
.L_x_158:
[----:B-1----:R1:W3:Y:S02]  /*8ad0*/  SYNCS.PHASECHK.TRANS64.TRYWAIT P0, [R0+URZ], R3 ;  /* 0x00000003000075a7 */ /* 0x0022e400080011ff */
[----:B---3--:R-:W-:Y:S05]  /*8ae0*/  @!P0 NANOSLEEP.SYNCS 0x989680 ;  /* 0x009896800000895d */ /* 0x008fea0003900000 */
[----:B------:R-:W3:Y:S02]  /*8af0*/  @!P0 SYNCS.PHASECHK.TRANS64 P0, [R0+URZ], R3 ;  /* 0x00000003000085a7 */ /* 0x000ee400080010ff */
[----:B---3--:R-:W-:Y:S05]  /*8b00*/  @!P0 BRA `(.L_x_158) ;  /* 0xfffffffc00f08947 */ /* 0x008fea000383ffff */
[----:B------:R-:W-:Y:S05]  /*8b10*/  BRA `(.L_x_159) ;  /* 0xffffffa000987947 */ /* 0x000fea000383ffff */
.L_x_49:
[----:B------:R-:W-:-:S07]  /*8b20*/  MOV R0, UR5 ;  /* 0x0000000500007c02 */ /* 0x000fce0008000f00 */
.L_x_160:
[----:B-1----:R1:W3:Y:S02]  /*8b30*/  SYNCS.PHASECHK.TRANS64.TRYWAIT P0, [R0+URZ], R3 ;  /* 0x00000003000075a7 */ /* 0x0022e400080011ff */
[----:B---3--:R-:W-:Y:S05]  /*8b40*/  @!P0 NANOSLEEP.SYNCS 0x989680 ;  /* 0x009896800000895d */ /* 0x008fea0003900000 */
[----:B------:R-:W3:Y:S02]  /*8b50*/  @!P0 SYNCS.PHASECHK.TRANS64 P0, [R0+URZ], R3 ;  /* 0x00000003000085a7 */ /* 0x000ee400080010ff */
[----:B---3--:R-:W-:Y:S05]  /*8b60*/  @!P0 BRA `(.L_x_160) ;  /* 0xfffffffc00f08947 */ /* 0x008fea000383ffff */
[----:B------:R-:W-:Y:S05]  /*8b70*/  BRA `(.L_x_161) ;  /* 0xffffffa000a47947 */ /* 0x000fea000383ffff */
.L_x_50:
[----:B------:R-:W-:-:S07]  /*8b80*/  MOV R0, UR5 ;  /* 0x0000000500007c02 */ /* 0x000fce0008000f00 */
.L_x_162:
[----:B-1----:R1:W3:Y:S02]  /*8b90*/  SYNCS.PHASECHK.TRANS64.TRYWAIT P0, [R0+URZ], R3 ;  /* 0x00000003000075a7 */ /* 0x0022e400080011ff */
[----:B---3--:R-:W-:Y:S05]  /*8ba0*/  @!P0 NANOSLEEP.SYNCS 0x989680 ;  /* 0x009896800000895d */ /* 0x008fea0003900000 */
[----:B------:R-:W3:Y:S02]  /*8bb0*/  @!P0 SYNCS.PHASECHK.TRANS64 P0, [R0+URZ], R3 ;  /* 0x00000003000085a7 */ /* 0x000ee400080010ff */
[----:B---3--:R-:W-:Y:S05]  /*8bc0*/  @!P0 BRA `(.L_x_162) ;  /* 0xfffffffc00f08947 */ /* 0x008fea000383ffff */
[----:B------:R-:W-:Y:S05]  /*8bd0*/  BRA `(.L_x_163) ;  /* 0xffffffa000b07947 */ /* 0x000fea000383ffff */
.L_x_51:
[----:B------:R-:W-:-:S07]  /*8be0*/  MOV R0, UR5 ;  /* 0x0000000500007c02 */ /* 0x000fce0008000f00 */
.L_x_164:
[----:B-1----:R1:W3:Y:S02]  /*8bf0*/  SYNCS.PHASECHK.TRANS64.TRYWAIT P0, [R0+URZ], R3 ;  /* 0x00000003000075a7 */ /* 0x0022e400080011ff */
[----:B---3--:R-:W-:Y:S05]  /*8c00*/  @!P0 NANOSLEEP.SYNCS 0x989680 ;  /* 0x009896800000895d */ /* 0x008fea0003900000 */
[----:B------:R-:W3:Y:S02]  /*8c10*/  @!P0 SYNCS.PHASECHK.TRANS64 P0, [R0+URZ], R3 ;  /* 0x00000003000085a7 */ /* 0x000ee400080010ff */
[----:B---3--:R-:W-:Y:S05]  /*8c20*/  @!P0 BRA `(.L_x_164) ;  /* 0xfffffffc00f08947 */ /* 0x008fea000383ffff */
[----:B------:R-:W-:Y:S05]  /*8c30*/  BRA `(.L_x_165) ;  /* 0xffffffa000bc7947 */ /* 0x000fea000383ffff */
.L_x_52:
[----:B------:R-:W-:-:S07]  /*8c40*/  MOV R0, UR5 ;  /* 0x0000000500007c02 */ /* 0x000fce0008000f00 */
.L_x_166:
[----:B-1----:R1:W3:Y:S02]  /*8c50*/  SYNCS.PHASECHK.TRANS64.TRYWAIT P0, [R0+URZ], R3 ;  /* 0x00000003000075a7 */ /* 0x0022e400080011ff */
[----:B---3--:R-:W-:Y:S05]  /*8c60*/  @!P0 NANOSLEEP.SYNCS 0x989680 ;  /* 0x009896800000895d */ /* 0x008fea0003900000 */
[----:B------:R-:W3:Y:S02]  /*8c70*/  @!P0 SYNCS.PHASECHK.TRANS64 P0, [R0+URZ], R3 ;  /* 0x00000003000085a7 */ /* 0x000ee400080010ff */
[----:B---3--:R-:W-:Y:S05]  /*8c80*/  @!P0 BRA `(.L_x_166) ;  /* 0xfffffffc00f08947 */ /* 0x008fea000383ffff */
[----:B------:R-:W-:Y:S05]  /*8c90*/  BRA `(.L_x_167) ;  /* 0xffffffa000c87947 */ /* 0x000fea000383ffff */
.L_x_53:
[----:B------:R-:W-:-:S07]  /*8ca0*/  MOV R0, UR5 ;  /* 0x0000000500007c02 */ /* 0x000fce0008000f00 */
.L_x_168:
[----:B-1----:R1:W3:Y:S02]  /*8cb0*/  SYNCS.PHASECHK.TRANS64.TRYWAIT P0, [R0+URZ], R3 ;  /* 0x00000003000075a7 */ /* 0x0022e400080011ff */
[----:B---3--:R-:W-:Y:S05]  /*8cc0*/  @!P0 NANOSLEEP.SYNCS 0x989680 ;  /* 0x009896800000895d */ /* 0x008fea0003900000 */
[----:B------:R-:W3:Y:S02]  /*8cd0*/  @!P0 SYNCS.PHASECHK.TRANS64 P0, [R0+URZ], R3 ;  /* 0x00000003000085a7 */ /* 0x000ee400080010ff */
[----:B---3--:R-:W-:Y:S05]  /*8ce0*/  @!P0 BRA `(.L_x_168) ;  /* 0xfffffffc00f08947 */ /* 0x008fea000383ffff */
[----:B------:R-:W-:Y:S05]  /*8cf0*/  BRA `(.L_x_169) ;  /* 0xffffffa000d47947 */ /* 0x000fea000383ffff */
.L_x_54:
[----:B------:R-:W-:-:S07]  /*8d00*/  MOV R0, UR5 ;  /* 0x0000000500007c02 */ /* 0x000fce0008000f00 */
.L_x_170:
[----:B-1----:R1:W3:Y:S02]  /*8d10*/  SYNCS.PHASECHK.TRANS64.TRYWAIT P0, [R0+URZ], R3 ;  /* 0x00000003000075a7 */ /* 0x0022e400080011ff */
[----:B---3--:R-:W-:Y:S05]  /*8d20*/  @!P0 NANOSLEEP.SYNCS 0x989680 ;  /* 0x009896800000895d */ /* 0x008fea0003900000 */
[----:B------:R-:W3:Y:S02]  /*8d30*/  @!P0 SYNCS.PHASECHK.TRANS64 P0, [R0+URZ], R3 ;  /* 0x00000003000085a7 */ /* 0x000ee400080010ff */
[----:B---3--:R-:W-:Y:S05]  /*8d40*/  @!P0 BRA `(.L_x_170) ;  /* 0xfffffffc00f08947 */ /* 0x008fea000383ffff */
[----:B------:R-:W-:Y:S05]  /*8d50*/  BRA `(.L_x_171) ;  /* 0xffffffa000e07947 */ /* 0x000fea000383ffff */
.L_x_55:
[----:B------:R-:W-:-:S07]  /*8d60*/  MOV R0, UR5 ;  /* 0x0000000500007c02 */ /* 0x000fce0008000f00 */
.L_x_172:
[----:B-1----:R1:W3:Y:S02]  /*8d70*/  SYNCS.PHASECHK.TRANS64.TRYWAIT P0, [R0+URZ], R3 ;  /* 0x00000003000075a7 */ /* 0x0022e400080011ff */
[----:B---3--:R-:W-:Y:S05]  /*8d80*/  @!P0 NANOSLEEP.SYNCS 0x989680 ;  /* 0x009896800000895d */ /* 0x008fea0003900000 */
[----:B------:R-:W3:Y:S02]  /*8d90*/  @!P0 SYNCS.PHASECHK.TRANS64 P0, [R0+URZ], R3 ;  /* 0x00000003000085a7 */ /* 0x000ee400080010ff */
[----:B---3--:R-:W-:Y:S05]  /*8da0*/  @!P0 BRA `(.L_x_172) ;  /* 0xfffffffc00f08947 */ /* 0x008fea000383ffff */
[----:B------:R-:W-:Y:S05]  /*8db0*/  BRA `(.L_x_173) ;  /* 0xffffffa000ec7947 */ /* 0x000fea000383ffff */
.L_x_56:
[----:B------:R-:W-:-:S07]  /*8dc0*/  MOV R0, UR5 ;  /* 0x0000000500007c02 */ /* 0x000fce0008000f00 */
.L_x_174:
[----:B-1----:R1:W3:Y:S02]  /*8dd0*/  SYNCS.PHASECHK.TRANS64.TRYWAIT P0, [R0+URZ], R3 ;  /* 0x00000003000075a7 */ /* 0x0022e400080011ff */
[----:B---3--:R-:W-:Y:S05]  /*8de0*/  @!P0 NANOSLEEP.SYNCS 0x989680 ;  /* 0x009896800000895d */ /* 0x008fea0003900000 */
[----:B------:R-:W3:Y:S02]  /*8df0*/  @!P0 SYNCS.PHASECHK.TRANS64 P0, [R0+URZ], R3 ;  /* 0x00000003000085a7 */ /* 0x000ee400080010ff */
[----:B---3--:R-:W-:Y:S05]  /*8e00*/  @!P0 BRA `(.L_x_174) ;  /* 0xfffffffc00f08947 */ /* 0x008fea000383ffff */
[----:B------:R-:W-:Y:S05]  /*8e10*/  BRA `(.L_x_175) ;  /* 0xffffffa000f87947 */ /* 0x000fea000383ffff */
.L_x_57:
[----:B------:R-:W-:-:S07]  /*8e20*/  MOV R0, UR5 ;  /* 0x0000000500007c02 */ /* 0x000fce0008000f00 */
.L_x_176:
[----:B-1----:R1:W3:Y:S02]  /*8e30*/  SYNCS.PHASECHK.TRANS64.TRYWAIT P0, [R0+URZ], R3 ;  /* 0x00000003000075a7 */ /* 0x0022e400080011ff */
[----:B---3--:R-:W-:Y:S05]  /*8e40*/  @!P0 NANOSLEEP.SYNCS 0x989680 ;  /* 0x009896800000895d */ /* 0x008fea0003900000 */
[----:B------:R-:W3:Y:S02]  /*8e50*/  @!P0 SYNCS.PHASECHK.TRANS64 P0, [R0+URZ], R3 ;  /* 0x00000003000085a7 */ /* 0x000ee400080010ff */
[----:B---3--:R-:W-:Y:S05]  /*8e60*/  @!P0 BRA `(.L_x_176) ;  /* 0xfffffffc00f08947 */ /* 0x008fea000383ffff */
[----:B------:R-:W-:Y:S05]  /*8e70*/  BRA `(.L_x_177) ;  /* 0xffffffa400047947 */ /* 0x000fea000383ffff */
.L_x_58:
[----:B------:R-:W-:-:S07]  /*8e80*/  MOV R0, UR5 ;  /* 0x0000000500007c02 */ /* 0x000fce0008000f00 */
.L_x_178:
[----:B-1----:R1:W3:Y:S02]  /*8e90*/  SYNCS.PHASECHK.TRANS64.TRYWAIT P0, [R0+URZ], R3 ;  /* 0x00000003000075a7 */ /* 0x0022e400080011ff */
[----:B---3--:R-:W-:Y:S05]  /*8ea0*/  @!P0 NANOSLEEP.SYNCS 0x989680 ;  /* 0x009896800000895d */ /* 0x008fea0003900000 */
[----:B------:R-:W3:Y:S02]  /*8eb0*/  @!P0 SYNCS.PHASECHK.TRANS64 P0, [R0+URZ], R3 ;  /* 0x00000003000085a7 */ /* 0x000ee400080010ff */
[----:B---3--:R-:W-:Y:S05]  /*8ec0*/  @!P0 BRA `(.L_x_178) ;  /* 0xfffffffc00f08947 */ /* 0x008fea000383ffff */
[----:B------:R-:W-:Y:S05]  /*8ed0*/  BRA `(.L_x_179) ;  /* 0xffffffa400107947 */ /* 0x000fea000383ffff */
.L_x_61:
[----:B--2---:R2:W3:Y:S02]  /*8ee0*/  SYNCS.PHASECHK.TRANS64.TRYWAIT P0, [R2+URZ+0x1a0], R5 ;  /* 0x0001a005020075a7 */ /* 0x0044e400080011ff */
[----:B---3--:R-:W-:Y:S05]  /*8ef0*/  @!P0 NANOSLEEP.SYNCS 0x989680 ;  /* 0x009896800000895d */ /* 0x008fea0003900000 */
[----:B------:R-:W3:Y:S02]  /*8f00*/  @!P0 SYNCS.PHASECHK.TRANS64 P0, [R2+URZ+0x1a0], R5 ;  /* 0x0001a005020085a7 */ /* 0x000ee400080010ff */
[----:B---3--:R-:W-:Y:S05]  /*8f10*/  @!P0 BRA `(.L_x_61) ;  /* 0xfffffffc00f08947 */ /* 0x008fea000383ffff */
[----:B------:R-:W-:Y:S05]  /*8f20*/  BRA `(.L_x_180) ;  /* 0xffffffa400747947 */ /* 0x000fea000383ffff */
.L_x_62:
[----:B------:R-:W-:-:S07]  /*8f30*/  MOV R2, UR4 ;  /* 0x0000000400027c02 */ /* 0x000fce0008000f00 */
.L_x_181:
[----:B--2---:R2:W3:Y:S02]  /*8f40*/  SYNCS.PHASECHK.TRANS64.TRYWAIT P0, [R2+URZ+0x150], R5 ;  /* 0x00015005020075a7 */ /* 0x0044e400080011ff */
[----:B---3--:R-:W-:Y:S05]  /*8f50*/  @!P0 NANOSLEEP.SYNCS 0x989680 ;  /* 0x009896800000895d */ /* 0x008fea0003900000 */
[----:B------:R-:W3:Y:S02]  /*8f60*/  @!P0 SYNCS.PHASECHK.TRANS64 P0, [R2+URZ+0x150], R5 ;  /* 0x00015005020085a7 */ /* 0x000ee400080010ff */
[----:B---3--:R-:W-:Y:S05]  /*8f70*/  @!P0 BRA `(.L_x_181) ;  /* 0xfffffffc00f08947 */ /* 0x008fea000383ffff */
[----:B------:R-:W-:Y:S05]  /*8f80*/  BRA `(.L_x_182) ;  /* 0xffffffa400847947 */ /* 0x000fea000383ffff */
.L_x_63:
[----:B--2---:R2:W3:Y:S02]  /*8f90*/  SYNCS.PHASECHK.TRANS64.TRYWAIT P1, [R2+URZ+0x140], R5 ;  /* 0x00014005020075a7 */ /* 0x0044e400080211ff */
[----:B---3--:R-:W-:Y:S05]  /*8fa0*/  @!P1 NANOSLEEP.SYNCS 0x989680 ;  /* 0x009896800000995d */ /* 0x008fea0003900000 */
[----:B------:R-:W3:Y:S02]  /*8fb0*/  @!P1 SYNCS.PHASECHK.TRANS64 P1, [R2+URZ+0x140], R5 ;  /* 0x00014005020095a7 */ /* 0x000ee400080210ff */
[----:B---3--:R-:W-:Y:S05]  /*8fc0*/  @!P1 BRA `(.L_x_63) ;  /* 0xfffffffc00f09947 */ /* 0x008fea000383ffff */
[----:B------:R-:W-:Y:S05]  /*8fd0*/  BRA `(.L_x_183) ;  /* 0xffffffa400b47947 */ /* 0x000fea000383ffff */
.L_x_66:
[----:B------:R-:W-:-:S07]  /*8fe0*/  MOV R0, UR4 ;  /* 0x0000000400007c02 */ /* 0x000fce0008000f00 */
.L_x_184:
[----:B--2---:R2:W3:Y:S02]  /*8ff0*/  SYNCS.PHASECHK.TRANS64.TRYWAIT P0, [R0+URZ+0x150], R3 ;  /* 0x00015003000075a7 */ /* 0x0044e400080011ff */
[----:B---3--:R-:W-:Y:S05]  /*9000*/  @!P0 NANOSLEEP.SYNCS 0x989680 ;  /* 0x009896800000895d */ /* 0x008fea0003900000 */
[----:B------:R-:W3:Y:S02]  /*9010*/  @!P0 SYNCS.PHASECHK.TRANS64 P0, [R0+URZ+0x150], R3 ;  /* 0x00015003000085a7 */ /* 0x000ee400080010ff */
[----:B---3--:R-:W-:Y:S05]  /*9020*/  @!P0 BRA `(.L_x_184) ;  /* 0xfffffffc00f08947 */ /* 0x008fea000383ffff */
[----:B------:R-:W-:Y:S05]  /*9030*/  BRA `(.L_x_65) ;  /* 0xffffffa800087947 */ /* 0x000fea000383ffff */
.L_x_75:
[----:B--2---:R-:W-:-:S04]  /*9040*/  MOV R0, UR5 ;  /* 0x0000000500007c02 */ /* 0x004fc80008000f00 */
[----:B------:R2:W3:Y:S03]  /*9050*/  SYNCS.PHASECHK.TRANS64.TRYWAIT P0, [R0+URZ+0x8], R7 ;  /* 0x00000807000075a7 */ /* 0x0004e600080011ff */
[----:B---3--:R-:W-:Y:S05]  /*9060*/  @!P0 NANOSLEEP.SYNCS 0x989680 ;  /* 0x009896800000895d */ /* 0x008fea0003900000 */
[----:B------:R-:W3:Y:S02]  /*9070*/  @!P0 SYNCS.PHASECHK.TRANS64 P0, [R0+URZ+0x8], R7 ;  /* 0x00000807000085a7 */ /* 0x000ee400080010ff */
[----:B---3--:R-:W-:Y:S05]  /*9080*/  @!P0 BRA `(.L_x_75) ;  /* 0xfffffffc00ec8947 */ /* 0x008fea000383ffff */
[----:B------:R-:W-:Y:S05]  /*9090*/  BRA `(.L_x_74) ;  /* 0xffffffa800c07947 */ /* 0x000fea000383ffff */
.L_x_77:
[----:B------:R-:W-:Y:S01]  /*90a0*/  BSSY B0, `(.L_x_185) ;  /* 0x0000006000007945 */ /* 0x000fe20003800000 */
[----:B------:R-:W-:-:S07]  /*90b0*/  MOV R15, 0xffffffff ;  /* 0xffffffff000f7802 */ /* 0x000fce0000000f00 */
[----:B-12--5:R-:W-:Y:S05]  /*90c0*/  WARPSYNC.COLLECTIVE R15, `(.L_x_186) ;  /* 0x000000000f0c7348 */ /* 0x026fea0003c00000 */
[----:B------:R-:W-:Y:S02]  /*90d0*/  ELECT P6, UR79, PT ;  /* 0x00000000004f782f */ /* 0x000fe400038c0000 */
[----:B------:R-:W-:Y:S01]  /*90e0*/  MOV R14, UR79 ;  /* 0x0000004f000e7c02 */ /* 0x000fe20008000f00 */
[----:B-12--5:R-:W-:Y:S10]  /*90f0*/  ENDCOLLECTIVE ;  /* 0x000000000000791b */ /* 0x026ff40003800000 */
.L_x_186:
[----:B------:R-:W-:Y:S05]  /*9100*/  BSYNC B0 ;  /* 0x0000000000007941 */ /* 0x000fea0003800000 */
.L_x_185:
[----:B------:R-:W-:Y:S01]  /*9110*/  PLOP3.LUT P0, PT, P6, PT, PT, 0x80, 0x8 ;  /* 0x000000000008781c */ /* 0x000fe2000370f070 */
[----:B------:R-:W-:-:S12]  /*9120*/  BRA `(.L_x_187) ;  /* 0xffffffa800ec7947 */ /* 0x000fd8000383ffff */
.L_x_79:
[----:B--2---:R-:W-:-:S04]  /*9130*/  MOV R0, UR5 ;  /* 0x0000000500007c02 */ /* 0x004fc80008000f00 */
[----:B------:R2:W3:Y:S03]  /*9140*/  SYNCS.PHASECHK.TRANS64.TRYWAIT P0, [R0+URZ+0x8], R5 ;  /* 0x00000805000075a7 */ /* 0x0004e600080011ff */
[----:B---3--:R-:W-:Y:S05]  /*9150*/  @!P0 NANOSLEEP.SYNCS 0x989680 ;  /* 0x009896800000895d */ /* 0x008fea0003900000 */
[----:B------:R-:W3:Y:S02]  /*9160*/  @!P0 SYNCS.PHASECHK.TRANS64 P0, [R0+URZ+0x8], R5 ;  /* 0x00000805000085a7 */ /* 0x000ee400080010ff */
[----:B---3--:R-:W-:Y:S05]  /*9170*/  @!P0 BRA `(.L_x_79) ;  /* 0xfffffffc00ec8947 */ /* 0x008fea000383ffff */
[----:B------:R-:W-:Y:S05]  /*9180*/  BRA `(.L_x_78) ;  /* 0xffffffa800f07947 */ /* 0x000fea000383ffff */
.L_x_80:
[----:B-1----:R1:W2:Y:S02]  /*9190*/  SYNCS.PHASECHK.TRANS64.TRYWAIT P0, [R0+URZ+0x140], R5 ;  /* 0x00014005000075a7 */ /* 0x0022a400080011ff */
[----:B--2---:R-:W-:Y:S05]  /*91a0*/  @!P0 NANOSLEEP.SYNCS 0x989680 ;  /* 0x009896800000895d */ /* 0x004fea0003900000 */
[----:B------:R-:W2:Y:S02]  /*91b0*/  @!P0 SYNCS.PHASECHK.TRANS64 P0, [R0+URZ+0x140], R5 ;  /* 0x00014005000085a7 */ /* 0x000ea400080010ff */
[----:B--2---:R-:W-:Y:S05]  /*91c0*/  @!P0 BRA `(.L_x_80) ;  /* 0xfffffffc00f08947 */ /* 0x004fea000383ffff */
[----:B------:R-:W-:Y:S05]  /*91d0*/  BRA `(.L_x_188) ;  /* 0xffffffac00dc7947 */ /* 0x000fea000383ffff */
.L_x_82:
[----:B------:R-:W-:-:S07]  /*91e0*/  MOV R0, UR31 ;  /* 0x0000001f00007c02 */ /* 0x000fce0008000f00 */
.L_x_189:
[----:B-1----:R1:W2:Y:S02]  /*91f0*/  SYNCS.PHASECHK.TRANS64.TRYWAIT P0, [R0+URZ+0x180], R5 ;  /* 0x00018005000075a7 */ /* 0x0022a400080011ff */
[----:B--2---:R-:W-:Y:S05]  /*9200*/  @!P0 NANOSLEEP.SYNCS 0x989680 ;  /* 0x009896800000895d */ /* 0x004fea0003900000 */
[----:B------:R-:W2:Y:S02]  /*9210*/  @!P0 SYNCS.PHASECHK.TRANS64 P0, [R0+URZ+0x180], R5 ;  /* 0x00018005000085a7 */ /* 0x000ea400080010ff */
[----:B--2---:R-:W-:Y:S05]  /*9220*/  @!P0 BRA `(.L_x_189) ;  /* 0xfffffffc00f08947 */ /* 0x004fea000383ffff */
[----:B------:R-:W-:Y:S05]  /*9230*/  BRA `(.L_x_190) ;  /* 0xffffffb000287947 */ /* 0x000fea000383ffff */
.L_x_85:
[----:B------:R-:W-:Y:S07]  /*9240*/  MOV R0, UR5 ;  /* 0x0000000500007c02 */ /* 0x000fee0008000f00 */
.L_x_191:
[----:B-1----:R1:W2:Y:S02]  /*9250*/  SYNCS.PHASECHK.TRANS64.TRYWAIT P0, [R0+URZ], R5 ;  /* 0x00000005000075a7 */ /* 0x0022a400080011ff */
[----:B--2---:R-:W-:Y:S05]  /*9260*/  @!P0 NANOSLEEP.SYNCS 0x989680 ;  /* 0x009896800000895d */ /* 0x004fea0003900000 */
[----:B------:R-:W2:Y:S02]  /*9270*/  @!P0 SYNCS.PHASECHK.TRANS64 P0, [R0+URZ], R5 ;  /* 0x00000005000085a7 */ /* 0x000ea400080010ff */
[----:B--2---:R-:W-:Y:S05]  /*9280*/  @!P0 BRA `(.L_x_191) ;  /* 0xfffffffc00f08947 */ /* 0x004fea000383ffff */
[----:B------:R-:W-:Y:S05]  /*9290*/  BRA `(.L_x_84) ;  /* 0xffffffb0003c7947 */ /* 0x000fea000383ffff */
.L_x_89:
[----:B-1----:R-:W-:-:S07]  /*92a0*/  MOV R0, UR4 ;  /* 0x0000000400007c02 */ /* 0x002fce0008000f00 */
.L_x_192:
[----:B-1----:R1:W2:Y:S02]  /*92b0*/  SYNCS.PHASECHK.TRANS64.TRYWAIT P0, [R0+URZ], R3 ;  /* 0x00000003000075a7 */ /* 0x0022a400080011ff */
[----:B--2---:R-:W-:Y:S05]  /*92c0*/  @!P0 NANOSLEEP.SYNCS 0x989680 ;  /* 0x009896800000895d */ /* 0x004fea0003900000 */
[----:B------:R-:W2:Y:S02]  /*92d0*/  @!P0 SYNCS.PHASECHK.TRANS64 P0, [R0+URZ], R3 ;  /* 0x00000003000085a7 */ /* 0x000ea400080010ff */
[----:B--2---:R-:W-:Y:S05]  /*92e0*/  @!P0 BRA `(.L_x_192) ;  /* 0xfffffffc00f08947 */ /* 0x004fea000383ffff */
[----:B------:R-:W-:Y:S05]  /*92f0*/  BRA `(.L_x_193) ;  /* 0xffffffb400307947 */ /* 0x000fea000383ffff */
.L_x_90:
[----:B------:R-:W-:-:S07]  /*9300*/  MOV R0, UR5 ;  /* 0x0000000500007c02 */ /* 0x000fce0008000f00 */
.L_x_194:
[----:B-1----:R1:W2:Y:S02]  /*9310*/  SYNCS.PHASECHK.TRANS64.TRYWAIT P0, [R0+URZ], R3 ;  /* 0x00000003000075a7 */ /* 0x0022a400080011ff */
[----:B--2---:R-:W-:Y:S05]  /*9320*/  @!P0 NANOSLEEP.SYNCS 0x989680 ;  /* 0x009896800000895d */ /* 0x004fea0003900000 */
[----:B------:R-:W2:Y:S02]  /*9330*/  @!P0 SYNCS.PHASECHK.TRANS64 P0, [R0+URZ], R3 ;  /* 0x00000003000085a7 */ /* 0x000ea400080010ff */
[----:B--2---:R-:W-:Y:S05]  /*9340*/  @!P0 BRA `(.L_x_194) ;  /* 0xfffffffc00f08947 */ /* 0x004fea000383ffff */
[----:B------:R-:W-:Y:S05]  /*9350*/  BRA `(.L_x_195) ;  /* 0xffffffb4003c7947 */ /* 0x000fea000383ffff */
.L_x_91:
[----:B------:R-:W-:-:S07]  /*9360*/  MOV R0, UR5 ;  /* 0x0000000500007c02 */ /* 0x000fce0008000f00 */
.L_x_196:
[----:B-1----:R1:W2:Y:S02]  /*9370*/  SYNCS.PHASECHK.TRANS64.TRYWAIT P0, [R0+URZ], R3 ;  /* 0x00000003000075a7 */ /* 0x0022a400080011ff */
[----:B--2---:R-:W-:Y:S05]  /*9380*/  @!P0 NANOSLEEP.SYNCS 0x989680 ;  /* 0x009896800000895d */ /* 0x004fea0003900000 */
[----:B------:R-:W2:Y:S02]  /*9390*/  @!P0 SYNCS.PHASECHK.TRANS64 P0, [R0+URZ], R3 ;  /* 0x00000003000085a7 */ /* 0x000ea400080010ff */
[----:B--2---:R-:W-:Y:S05]  /*93a0*/  @!P0 BRA `(.L_x_196) ;  /* 0xfffffffc00f08947 */ /* 0x004fea000383ffff */
[----:B------:R-:W-:Y:S05]  /*93b0*/  BRA `(.L_x_197) ;  /* 0xffffffb400487947 */ /* 0x000fea000383ffff */
.L_x_94:
[----:B------:R-:W-:-:S07]  /*93c0*/  MOV R0, UR26 ;  /* 0x0000001a00007c02 */ /* 0x000fce0008000f00 */
.L_x_198:
[----:B-1----:R1:W2:Y:S02]  /*93d0*/  SYNCS.PHASECHK.TRANS64.TRYWAIT P1, [R0+URZ+0x1c0], R3 ;  /* 0x0001c003000075a7 */ /* 0x0022a400080211ff */
[----:B--2---:R-:W-:Y:S05]  /*93e0*/  @!P1 NANOSLEEP.SYNCS 0x989680 ;  /* 0x009896800000995d */ /* 0x004fea0003900000 */
[----:B------:R-:W2:Y:S02]  /*93f0*/  @!P1 SYNCS.PHASECHK.TRANS64 P1, [R0+URZ+0x1c0], R3 ;  /* 0x0001c003000095a7 */ /* 0x000ea400080210ff */
[----:B--2---:R-:W-:Y:S05]  /*9400*/  @!P1 BRA `(.L_x_198) ;  /* 0xfffffffc00f09947 */ /* 0x004fea000383ffff */
[----:B------:R-:W-:Y:S05]  /*9410*/  BRA `(.L_x_199) ;  /* 0xffffffb400947947 */ /* 0x000fea000383ffff */
.L_x_99:
[----:B--2---:R2:W3:Y:S02]  /*9420*/  SYNCS.PHASECHK.TRANS64.TRYWAIT P0, [R8+URZ+0x140], R5 ;  /* 0x00014005080075a7 */ /* 0x0044e400080011ff */
[----:B---3--:R-:W-:Y:S05]  /*9430*/  @!P0 NANOSLEEP.SYNCS 0x989680 ;  /* 0x009896800000895d */ /* 0x008fea0003900000 */
[----:B------:R-:W3:Y:S02]  /*9440*/  @!P0 SYNCS.PHASECHK.TRANS64 P0, [R8+URZ+0x140], R5 ;  /* 0x00014005080085a7 */ /* 0x000ee400080010ff */
[----:B---3--:R-:W-:Y:S05]  /*9450*/  @!P0 BRA `(.L_x_99) ;  /* 0xfffffffc00f08947 */ /* 0x008fea000383ffff */
[----:B------:R-:W-:Y:S05]  /*9460*/  BRA `(.L_x_200) ;  /* 0xffffffb800c07947 */ /* 0x000fea000383ffff */
.L_x_102:
[----:B------:R-:W-:Y:S07]  /*9470*/  MOV R0, UR29 ;  /* 0x0000001d00007c02 */ /* 0x000fee0008000f00 */
.L_x_201:
[----:B--2---:R2:W3:Y:S02]  /*9480*/  SYNCS.PHASECHK.TRANS64.TRYWAIT P1, [R0+URZ+0x138], R5 ;  /* 0x00013805000075a7 */ /* 0x0044e400080211ff */
[----:B---3--:R-:W-:Y:S05]  /*9490*/  @!P1 NANOSLEEP.SYNCS 0x989680 ;  /* 0x009896800000995d */ /* 0x008fea0003900000 */
[----:B------:R-:W3:Y:S02]  /*94a0*/  @!P1 SYNCS.PHASECHK.TRANS64 P1, [R0+URZ+0x138], R5 ;  /* 0x00013805000095a7 */ /* 0x000ee400080210ff */
[----:B---3--:R-:W-:Y:S05]  /*94b0*/  @!P1 BRA `(.L_x_201) ;  /* 0xfffffffc00f09947 */ /* 0x008fea000383ffff */
[----:B------:R-:W-:Y:S05]  /*94c0*/  BRA `(.L_x_101) ;  /* 0xffffffc000387947 */ /* 0x000fea000383ffff */
.L_x_105:
[----:B------:R-:W-:Y:S07]  /*94d0*/  MOV R0, UR4 ;  /* 0x0000000400007c02 */ /* 0x000fee0008000f00 */
.L_x_202:
[----:B--2---:R2:W3:Y:S02]  /*94e0*/  SYNCS.PHASECHK.TRANS64.TRYWAIT P0, [R0+URZ+0x118], R5 ;  /* 0x00011805000075a7 */ /* 0x0044e400080011ff */
[----:B---3--:R-:W-:Y:S05]  /*94f0*/  @!P0 NANOSLEEP.SYNCS 0x989680 ;  /* 0x009896800000895d */ /* 0x008fea0003900000 */
[----:B------:R-:W3:Y:S02]  /*9500*/  @!P0 SYNCS.PHASECHK.TRANS64 P0, [R0+URZ+0x118], R5 ;  /* 0x00011805000085a7 */ /* 0x000ee400080010ff */
[----:B---3--:R-:W-:Y:S05]  /*9510*/  @!P0 BRA `(.L_x_202) ;  /* 0xfffffffc00f08947 */ /* 0x008fea000383ffff */
[----:B------:R-:W-:Y:S05]  /*9520*/  BRA `(.L_x_203) ;  /* 0xffffffc000947947 */ /* 0x000fea000383ffff */
.L_x_106:
[----:B------:R-:W-:Y:S07]  /*9530*/  MOV R5, UR5 ;  /* 0x0000000500057c02 */ /* 0x000fee0008000f00 */
.L_x_204:
[----:B--2---:R2:W3:Y:S02]  /*9540*/  SYNCS.PHASECHK.TRANS64.TRYWAIT P0, [R5+URZ+0x118], R0 ;  /* 0x00011800050075a7 */ /* 0x0044e400080011ff */
[----:B---3--:R-:W-:Y:S05]  /*9550*/  @!P0 NANOSLEEP.SYNCS 0x989680 ;  /* 0x009896800000895d */ /* 0x008fea0003900000 */
[----:B------:R-:W3:Y:S02]  /*9560*/  @!P0 SYNCS.PHASECHK.TRANS64 P0, [R5+URZ+0x118], R0 ;  /* 0x00011800050085a7 */ /* 0x000ee400080010ff */
[----:B---3--:R-:W-:Y:S05]  /*9570*/  @!P0 BRA `(.L_x_204) ;  /* 0xfffffffc00f08947 */ /* 0x008fea000383ffff */
[----:B------:R-:W-:Y:S05]  /*9580*/  BRA `(.L_x_205) ;  /* 0xffffffc4001c7947 */ /* 0x000fea000383ffff */
.L_x_108:
[----:B------:R-:W-:-:S07]  /*9590*/  MOV R0, UR4 ;  /* 0x0000000400007c02 */ /* 0x000fce0008000f00 */
.L_x_206:
[----:B--2---:R2:W3:Y:S02]  /*95a0*/  SYNCS.PHASECHK.TRANS64.TRYWAIT P0, [R0+URZ], R3 ;  /* 0x00000003000075a7 */ /* 0x0044e400080011ff */
[----:B---3--:R-:W-:Y:S05]  /*95b0*/  @!P0 NANOSLEEP.SYNCS 0x989680 ;  /* 0x009896800000895d */ /* 0x008fea0003900000 */
[----:B------:R-:W3:Y:S02]  /*95c0*/  @!P0 SYNCS.PHASECHK.TRANS64 P0, [R0+URZ], R3 ;  /* 0x00000003000085a7 */ /* 0x000ee400080010ff */
[----:B---3--:R-:W-:Y:S05]  /*95d0*/  @!P0 BRA `(.L_x_206) ;  /* 0xfffffffc00f08947 */ /* 0x008fea000383ffff */
[----:B------:R-:W-:Y:S05]  /*95e0*/  BRA `(.L_x_207) ;  /* 0xffffffc400d07947 */ /* 0x000fea000383ffff */
.L_x_109:
[----:B------:R-:W-:-:S07]  /*95f0*/  MOV R0, UR5 ;  /* 0x0000000500007c02 */ /* 0x000fce0008000f00 */
.L_x_208:
[----:B--2---:R2:W3:Y:S02]  /*9600*/  SYNCS.PHASECHK.TRANS64.TRYWAIT P0, [R0+URZ], R3 ;  /* 0x00000003000075a7 */ /* 0x0044e400080011ff */
[----:B---3--:R-:W-:Y:S05]  /*9610*/  @!P0 NANOSLEEP.SYNCS 0x989680 ;  /* 0x009896800000895d */ /* 0x008fea0003900000 */
[----:B------:R-:W3:Y:S02]  /*9620*/  @!P0 SYNCS.PHASECHK.TRANS64 P0, [R0+URZ], R3 ;  /* 0x00000003000085a7 */ /* 0x000ee400080010ff */
[----:B---3--:R-:W-:Y:S05]  /*9630*/  @!P0 BRA `(.L_x_208) ;  /* 0xfffffffc00f08947 */ /* 0x008fea000383ffff */
[----:B------:R-:W-:Y:S05]  /*9640*/  BRA `(.L_x_209) ;  /* 0xffffffc400dc7947 */ /* 0x000fea000383ffff */
.L_x_111:
[----:B-1----:R1:W2:Y:S02]  /*9650*/  SYNCS.PHASECHK.TRANS64.TRYWAIT P0, [R3+URZ+0x140], R0 ;  /* 0x00014000030075a7 */ /* 0x0022a400080011ff */
[----:B--2---:R-:W-:Y:S05]  /*9660*/  @!P0 NANOSLEEP.SYNCS 0x989680 ;  /* 0x009896800000895d */ /* 0x004fea0003900000 */
[----:B------:R-:W2:Y:S02]  /*9670*/  @!P0 SYNCS.PHASECHK.TRANS64 P0, [R3+URZ+0x140], R0 ;  /* 0x00014000030085a7 */ /* 0x000ea400080010ff */
[----:B--2---:R-:W-:Y:S05]  /*9680*/  @!P0 BRA `(.L_x_111) ;  /* 0xfffffffc00f08947 */ /* 0x004fea000383ffff */
[----:B------:R-:W-:Y:S05]  /*9690*/  BRA `(.L_x_210) ;  /* 0xffffffc800d87947 */ /* 0x000fea000383ffff */
.L_x_121:
[----:B-1----:R1:W2:Y:S02]  /*96a0*/  SYNCS.PHASECHK.TRANS64.TRYWAIT P1, [R0+URZ+0x100], R5 ;  /* 0x00010005000075a7 */ /* 0x0022a400080211ff */
[----:B--2---:R-:W-:Y:S05]  /*96b0*/  @!P1 NANOSLEEP.SYNCS 0x989680 ;  /* 0x009896800000995d */ /* 0x004fea0003900000 */
[----:B------:R-:W2:Y:S02]  /*96c0*/  @!P1 SYNCS.PHASECHK.TRANS64 P1, [R0+URZ+0x100], R5 ;  /* 0x00010005000095a7 */ /* 0x000ea400080210ff */
[----:B--2---:R-:W-:Y:S05]  /*96d0*/  @!P1 BRA `(.L_x_121) ;  /* 0xfffffffc00f09947 */ /* 0x004fea000383ffff */
[----:B------:R-:W-:Y:S05]  /*96e0*/  BRA `(.L_x_120) ;  /* 0xffffffd800707947 */ /* 0x000fea000383ffff */
.L_x_123:
[----:B-1----:R1:W4:Y:S02]  /*96f0*/  SYNCS.PHASECHK.TRANS64.TRYWAIT P0, [R72+URZ+0x160], R3 ;  /* 0x00016003480075a7 */ /* 0x00232400080011ff */
[----:B----4-:R-:W-:Y:S05]  /*9700*/  @!P0 NANOSLEEP.SYNCS 0x989680 ;  /* 0x009896800000895d */ /* 0x010fea0003900000 */
[----:B------:R-:W4:Y:S02]  /*9710*/  @!P0 SYNCS.PHASECHK.TRANS64 P0, [R72+URZ+0x160], R3 ;  /* 0x00016003480085a7 */ /* 0x000f2400080010ff */
[----:B----4-:R-:W-:Y:S05]  /*9720*/  @!P0 BRA `(.L_x_123) ;  /* 0xfffffffc00f08947 */ /* 0x010fea000383ffff */
[----:B------:R-:W-:Y:S05]  /*9730*/  BRA `(.L_x_122) ;  /* 0xffffffd800a87947 */ /* 0x000fea000383ffff */
.L_x_134:
[----:B-1----:R1:W3:Y:S02]  /*9740*/  SYNCS.PHASECHK.TRANS64.TRYWAIT P0, [R3+URZ+0x100], R4 ;  /* 0x00010004030075a7 */ /* 0x0022e400080011ff */
[----:B---3--:R-:W-:Y:S05]  /*9750*/  @!P0 NANOSLEEP.SYNCS 0x989680 ;  /* 0x009896800000895d */ /* 0x008fea0003900000 */
[----:B------:R-:W3:Y:S02]  /*9760*/  @!P0 SYNCS.PHASECHK.TRANS64 P0, [R3+URZ+0x100], R4 ;  /* 0x00010004030085a7 */ /* 0x000ee400080010ff */
[----:B---3--:R-:W-:Y:S05]  /*9770*/  @!P0 BRA `(.L_x_134) ;  /* 0xfffffffc00f08947 */ /* 0x008fea000383ffff */
[----:B------:R-:W-:Y:S05]  /*9780*/  BRA `(.L_x_133) ;  /* 0xffffffe000ec7947 */ /* 0x000fea000383ffff */
        .weak           $__internal_0_$__cuda_sm10x_tcgen05_guardrail_trap_col_being_dealloced_not_returned_by_alloc
        .type           $__internal_0_$__cuda_sm10x_tcgen05_guardrail_trap_col_being_dealloced_not_returned_by_alloc,@function
        .size           $__internal_0_$__cuda_sm10x_tcgen05_guardrail_trap_col_being_dealloced_not_returned_by_alloc,($__internal_1_$__cuda_sm10x_tcgen05_guardrail_trap_phase_invalid_during_alloc - $__internal_0_$__cuda_sm10x_tcgen05_guardrail_trap_col_being_dealloced_not_returned_by_alloc)
$__internal_0_$__cuda_sm10x_tcgen05_guardrail_trap_col_being_dealloced_not_returned_by_alloc:
[----:B------:R-:W-:Y:S05]  /*9790*/  BPT.TRAP 0x1 ;  /* 0x000000040000795c */ /* 0x000fea0000300000 */
[----:B------:R-:W-:-:S04]  /*97a0*/  HFMA2 R3, -RZ, RZ, 0, 0 ;  /* 0x00000000ff037431 */ /* 0x000fc800000001ff */
[----:B------:R-:W-:Y:S05]  /*97b0*/  RET.REL.NODEC R2 `(_ZN7cutlass13device_kernelINS_4gemm6kernel13GemmUniversalIN4cute5tupleIJiiiiEEENS1_10collective13CollectiveMmaINS1_35MainloopSm100TmaUmmaWarpSpecializedILi16ELi2ELi4ENS5_IJNS4_1CILi4EEENSA_ILi1EEESC_EEEEENS5_IJNSA_ILi128EEENSA_ILi64EEENSA_ILi32EEEEEENS_10tfloat32_tENS5_IJlSC_lEEESJ_SK_NS4_8TiledMMAINS4_8MMA_AtomIJNS4_23SM100_MMA_TF32_2x1SM_SSISJ_SJ_fLi128ELi64ELNS4_4UMMA5MajorE0ELSP_0ELNSO_7ScaleInE0ELSQ_0EEEEEENS4_6LayoutINS5_IJSC_SC_SC_EEENS5_IJNSA_ILi0EEESV_SV_EEEEENS5_IJNS4_10UnderscoreESY_SY_EEEEENS4_18SM100_TMA_2SM_LOADENS4_14ComposedLayoutINS4_7SwizzleILi3ELi4ELi3EEENS4_18smem_ptr_flag_bitsILi32EEENST_INS5_IJNSA_ILi8EEESH_EEENS5_IJSH_SC_EEEEEEEvNS4_8identityENS4_28SM100_TMA_2SM_LOAD_MULTICASTES1B_vS1C_EENS_8epilogue10collective18CollectiveEpilogueINS1F_23Sm100TmaWarpSpecializedILi3ELi2ELi16ELb1ELb0EEEJNS5_IJSG_SG_SH_EEENS5_IJNST_ISG_SC_EENST_INS5_IJNSA_ILi16EEENSA_ILi2EEEEEENS5_IJSC_SH_EEEEEEEESJ_SK_SJ_SK_NS1F_6fusion15FusionCallbacksIS1J_NS1S_17LinearCombinationISJ_fSJ_fLNS_15FloatRoundStyleE2EEES1K_S1R_JEEENS4_5SM1004TMEM4LOAD26SM100_TMEM_LOAD_32dp32b16xENS4_13SM90_TMA_LOADENS12_INS13_ILi2ELi4ELi3EEES16_NST_INS5_IJS17_S1M_EEENS5_IJS1M_SC_EEEEEEENS4_39AutoVectorizingCopyWithAssumedAlignmentILi128EEENS4_14SM90_TMA_STOREES27_S29_S29_EEEvvEEEEvNT_6ParamsE) ;  /* 0xffffff6802107950 */ /* 0x000fea0003c3ffff */
        .weak           $__internal_1_$__cuda_sm10x_tcgen05_guardrail_trap_phase_invalid_during_alloc
        .type           $__internal_1_$__cuda_sm10x_tcgen05_guardrail_trap_phase_invalid_during_alloc,@function
        .size           $__internal_1_$__cuda_sm10x_tcgen05_guardrail_trap_phase_invalid_during_alloc,($__internal_2_$__cuda_sm10x_tcgen05_guardrail_trap_unallocated_columns_being_dealloced - $__internal_1_$__cuda_sm10x_tcgen05_guardrail_trap_phase_invalid_during_alloc)
$__internal_1_$__cuda_sm10x_tcgen05_guardrail_trap_phase_invalid_during_alloc:
[----:B------:R-:W-:Y:S05]  /*97c0*/  BPT.TRAP 0x1 ;  /* 0x000000040000795c */ /* 0x000fea0000300000 */
[----:B------:R-:W-:-:S04]  /*97d0*/  MOV R5, 0x0 ;  /* 0x0000000000057802 */ /* 0x000fc80000000f00 */
[----:B------:R-:W-:Y:S05]  /*97e0*/  RET.REL.NODEC R4 `(_ZN7cutlass13device_kernelINS_4gemm6kernel13GemmUniversalIN4cute5tupleIJiiiiEEENS1_10collective13CollectiveMmaINS1_35MainloopSm100TmaUmmaWarpSpecializedILi16ELi2ELi4ENS5_IJNS4_1CILi4EEENSA_ILi1EEESC_EEEEENS5_IJNSA_ILi128EEENSA_ILi64EEENSA_ILi32EEEEEENS_10tfloat32_tENS5_IJlSC_lEEESJ_SK_NS4_8TiledMMAINS4_8MMA_AtomIJNS4_23SM100_MMA_TF32_2x1SM_SSISJ_SJ_fLi128ELi64ELNS4_4UMMA5MajorE0ELSP_0ELNSO_7ScaleInE0ELSQ_0EEEEEENS4_6LayoutINS5_IJSC_SC_SC_EEENS5_IJNSA_ILi0EEESV_SV_EEEEENS5_IJNS4_10UnderscoreESY_SY_EEEEENS4_18SM100_TMA_2SM_LOADENS4_14ComposedLayoutINS4_7SwizzleILi3ELi4ELi3EEENS4_18smem_ptr_flag_bitsILi32EEENST_INS5_IJNSA_ILi8EEESH_EEENS5_IJSH_SC_EEEEEEEvNS4_8identityENS4_28SM100_TMA_2SM_LOAD_MULTICASTES1B_vS1C_EENS_8epilogue10collective18CollectiveEpilogueINS1F_23Sm100TmaWarpSpecializedILi3ELi2ELi16ELb1ELb0EEEJNS5_IJSG_SG_SH_EEENS5_IJNST_ISG_SC_EENST_INS5_IJNSA_ILi16EEENSA_ILi2EEEEEENS5_IJSC_SH_EEEEEEEESJ_SK_SJ_SK_NS1F_6fusion15FusionCallbacksIS1J_NS1S_17LinearCombinationISJ_fSJ_fLNS_15FloatRoundStyleE2EEES1K_S1R_JEEENS4_5SM1004TMEM4LOAD26SM100_TMEM_LOAD_32dp32b16xENS4_13SM90_TMA_LOADENS12_INS13_ILi2ELi4ELi3EEES16_NST_INS5_IJS17_S1M_EEENS5_IJS1M_SC_EEEEEEENS4_39AutoVectorizingCopyWithAssumedAlignmentILi128EEENS4_14SM90_TMA_STOREES27_S29_S29_EEEvvEEEEvNT_6ParamsE) ;  /* 0xffffff6804047950 */ /* 0x000fea0003c3ffff */
        .weak           $__internal_2_$__cuda_sm10x_tcgen05_guardrail_trap_unallocated_columns_being_dealloced
        .type           $__internal_2_$__cuda_sm10x_tcgen05_guardrail_trap_unallocated_columns_being_dealloced,@function
        .size           $__internal_2_$__cuda_sm10x_tcgen05_guardrail_trap_unallocated_columns_being_dealloced,(.L_x_212 - $__internal_2_$__cuda_sm10x_tcgen05_guardrail_trap_unallocated_columns_being_dealloced)
$__internal_2_$__cuda_sm10x_tcgen05_guardrail_trap_unallocated_columns_being_dealloced:
[----:B------:R-:W-:Y:S05]  /*97f0*/  BPT.TRAP 0x1 ;  /* 0x000000040000795c */ /* 0x000fea0000300000 */
[----:B------:R-:W-:-:S04]  /*9800*/  HFMA2 R3, -RZ, RZ, 0, 0 ;  /* 0x00000000ff037431 */ /* 0x000fc800000001ff */
[----:B------:R-:W-:Y:S05]  /*9810*/  RET.REL.NODEC R2 `(_ZN7cutlass13device_kernelINS_4gemm6kernel13GemmUniversalIN4cute5tupleIJiiiiEEENS1_10collective13CollectiveMmaINS1_35MainloopSm100TmaUmmaWarpSpecializedILi16ELi2ELi4ENS5_IJNS4_1CILi4EEENSA_ILi1EEESC_EEEEENS5_IJNSA_ILi128EEENSA_ILi64EEENSA_ILi32EEEEEENS_10tfloat32_tENS5_IJlSC_lEEESJ_SK_NS4_8TiledMMAINS4_8MMA_AtomIJNS4_23SM100_MMA_TF32_2x1SM_SSISJ_SJ_fLi128ELi64ELNS4_4UMMA5MajorE0ELSP_0ELNSO_7ScaleInE0ELSQ_0EEEEEENS4_6LayoutINS5_IJSC_SC_SC_EEENS5_IJNSA_ILi0EEESV_SV_EEEEENS5_IJNS4_10UnderscoreESY_SY_EEEEENS4_18SM100_TMA_2SM_LOADENS4_14ComposedLayoutINS4_7SwizzleILi3ELi4ELi3EEENS4_18smem_ptr_flag_bitsILi32EEENST_INS5_IJNSA_ILi8EEESH_EEENS5_IJSH_SC_EEEEEEEvNS4_8identityENS4_28SM100_TMA_2SM_LOAD_MULTICASTES1B_vS1C_EENS_8epilogue10collective18CollectiveEpilogueINS1F_23Sm100TmaWarpSpecializedILi3ELi2ELi16ELb1ELb0EEEJNS5_IJSG_SG_SH_EEENS5_IJNST_ISG_SC_EENST_INS5_IJNSA_ILi16EEENSA_ILi2EEEEEENS5_IJSC_SH_EEEEEEEESJ_SK_SJ_SK_NS1F_6fusion15FusionCallbacksIS1J_NS1S_17LinearCombinationISJ_fSJ_fLNS_15FloatRoundStyleE2EEES1K_S1R_JEEENS4_5SM1004TMEM4LOAD26SM100_TMEM_LOAD_32dp32b16xENS4_13SM90_TMA_LOADENS12_INS13_ILi2ELi4ELi3EEES16_NST_INS5_IJS17_S1M_EEENS5_IJS1M_SC_EEEEEEENS4_39AutoVectorizingCopyWithAssumedAlignmentILi128EEENS4_14SM90_TMA_STOREES27_S29_S29_EEEvvEEEEvNT_6ParamsE) ;  /* 0xffffff6402f87950 */ /* 0x000fea0003c3ffff */
.L_x_211:
[----:B------:R-:W-:-:S00]  /*9820*/  BRA `(.L_x_211) ;  /* 0xfffffffc00fc7947 */ /* 0x000fc0000383ffff */
[----:B------:R-:W-:-:S00]  /*9830*/  NOP ;  /* 0x0000000000007918 */ /* 0x000fc00000000000 */
        /* <DEDUP_REMOVED lines=12> */
.L_x_212:


//--------------------- .nv.global.init           --------------------------
	.section	.nv.global.init,"aw",@progbits
.nv.global.init:
	.type		$str$27,@object
	.size		$str$27,($str$28 - $str$27)
$str$27:
        /*0000*/ 	.byte	0x28, 0x61, 0x64, 0x64, 0x72, 0x65, 0x73, 0x73, 0x20, 0x26, 0x20, 0x6d, 0x61, 0x73, 0x6b, 0x29
        /*0010*/ 	.byte	0x20, 0x3d, 0x3d, 0x20, 0x30, 0x00
	.type		$str$28,@object
	.size		$str$28,($str$26 - $str$28)
$str$28:
        /*0016*/ 	.byte	0x2f, 0x74, 0x6d, 0x70, 0x2f, 0x63, 0x75, 0x74, 0x6c, 0x61, 0x73, 0x73, 0x5f, 0x73, 0x77, 0x65
        /*0026*/ 	.byte	0x65, 0x70, 0x5f, 0x73, 0x72, 0x63, 0x2f, 0x69, 0x6e, 0x63, 0x6c, 0x75, 0x64, 0x65, 0x2f, 0x63
        /*0036*/ 	.byte	0x75, 0x74, 0x65, 0x2f, 0x70, 0x6f, 0x69, 0x6e, 0x74, 0x65, 0x72, 0x5f, 0x66, 0x6c, 0x61, 0x67
        /*0046*/ 	.byte	0x67, 0x65, 0x64, 0x2e, 0x68, 0x70, 0x70, 0x00
	.type		$str$26,@object
	.size		$str$26,($str$25 - $str$26)
$str$26:
        /*004e*/ 	.byte	0x2f, 0x74, 0x6d, 0x70, 0x2f, 0x63, 0x75, 0x74, 0x6c, 0x61, 0x73, 0x73, 0x5f, 0x73, 0x77, 0x65
        /*005e*/ 	.byte	0x65, 0x70, 0x5f, 0x73, 0x72, 0x63, 0x2f, 0x69, 0x6e, 0x63, 0x6c, 0x75, 0x64, 0x65, 0x2f, 0x63
        /*006e*/ 	.byte	0x75, 0x74, 0x65, 0x2f, 0x61, 0x74, 0x6f, 0x6d, 0x2f, 0x63, 0x6f, 0x70, 0x79, 0x5f, 0x74, 0x72
        /*007e*/ 	.byte	0x61, 0x69, 0x74, 0x73, 0x5f, 0x73, 0x6d, 0x31, 0x30, 0x30, 0x2e, 0x68, 0x70, 0x70, 0x00
	.type		$str$25,@object
	.size		$str$25,(__unnamed_1 - $str$25)
$str$25:
        /*008d*/ 	.byte	0x28, 0x28, 0x75, 0x69, 0x6e, 0x74, 0x33, 0x32, 0x5f, 0x74, 0x28, 0x74, 0x68, 0x72, 0x65, 0x61
        /*009d*/ 	.byte	0x64, 0x49, 0x64, 0x78, 0x2e, 0x78, 0x29, 0x20, 0x2f, 0x20, 0x33, 0x32, 0x29, 0x20, 0x25, 0x20
        /*00ad*/ 	.byte	0x34, 0x29, 0x20, 0x3d, 0x3d, 0x20, 0x28, 0x28, 0x28, 0x74, 0x6d, 0x65, 0x6d, 0x5f, 0x61, 0x64
        /*00bd*/ 	.byte	0x64, 0x72, 0x20, 0x3e, 0x3e, 0x20, 0x31, 0x36, 0x29, 0x20, 0x2f, 0x20, 0x33, 0x32, 0x29, 0x20
        /*00cd*/ 	.byte	0x25, 0x20, 0x34, 0x29, 0x00
	.type		__unnamed_1,@object
	.size		__unnamed_1,(__unnamed_2 - __unnamed_1)
__unnamed_1:
        /*00d2*/ 	.byte	0x61, 0x75, 0x74, 0x6f, 0x20, 0x63, 0x75, 0x74, 0x65, 0x3a, 0x3a, 0x61, 0x73, 0x5f, 0x70, 0x6f
        /* <DEDUP_REMOVED lines=24> */
        /*0262*/ 	.byte	0x43, 0x3c, 0x32, 0x30, 0x34, 0x38, 0x3e, 0x3e, 0x3e, 0x3e, 0x5d, 0x00
	.type		__unnamed_2,@object
	.size		__unnamed_2,(.L_2 - __unnamed_2)
__unnamed_2:
        /* <DEDUP_REMOVED lines=42> */
        /*050e*/ 	.byte	0x3e, 0x5d, 0x00
.L_2:


//--------------------- .nv.shared._ZN7cutlass13device_kernelINS_4gemm6kernel13GemmUniversalIN4cute5tupleIJiiiiEEENS1_10collective13CollectiveMmaINS1_35MainloopSm100TmaUmmaWarpSpecializedILi16ELi2ELi4ENS5_IJNS4_1CILi4EEENSA_ILi1EEESC_EEEEENS5_IJNSA_ILi128EEENSA_ILi64EEENSA_ILi32EEEEEENS_10tfloat32_tENS5_IJlSC_lEEESJ_SK_NS4_8TiledMMAINS4_8MMA_AtomIJNS4_23SM100_MMA_TF32_2x1SM_SSISJ_SJ_fLi128ELi64ELNS4_4UMMA5MajorE0ELSP_0ELNSO_7ScaleInE0ELSQ_0EEEEEENS4_6LayoutINS5_IJSC_SC_SC_EEENS5_IJNSA_ILi0EEESV_SV_EEEEENS5_IJNS4_10UnderscoreESY_SY_EEEEENS4_18SM100_TMA_2SM_LOADENS4_14ComposedLayoutINS4_7SwizzleILi3ELi4ELi3EEENS4_18smem_ptr_flag_bitsILi32EEENST_INS5_IJNSA_ILi8EEESH_EEENS5_IJSH_SC_EEEEEEEvNS4_8identityENS4_28SM100_TMA_2SM_LOAD_MULTICASTES1B_vS1C_EENS_8epilogue10collective18CollectiveEpilogueINS1F_23Sm100TmaWarpSpecializedILi3ELi2ELi16ELb1ELb0EEEJNS5_IJSG_SG_SH_EEENS5_IJNST_ISG_SC_EENST_INS5_IJNSA_ILi16EEENSA_ILi2EEEEEENS5_IJSC_SH_EEEEEEEESJ_SK_SJ_SK_NS1F_6fusion15FusionCallbacksIS1J_NS1S_17LinearCombinationISJ_fSJ_fLNS_15FloatRoundStyleE2EEES1K_S1R_JEEENS4_5SM1004TMEM4LOAD26SM100_TMEM_LOAD_32dp32b16xENS4_13SM90_TMA_LOADENS12_INS13_ILi2ELi4ELi3EEES16_NST_INS5_IJS17_S1M_EEENS5_IJS1M_SC_EEEEEEENS4_39AutoVectorizingCopyWithAssumedAlignmentILi128EEENS4_14SM90_TMA_STOREES27_S29_S29_EEEvvEEEEvNT_6ParamsE --------------------------
	.section	.nv.shared._ZN7cutlass13device_kernelINS_4gemm6kernel13GemmUniversalIN4cute5tupleIJiiiiEEENS1_10collective13CollectiveMmaINS1_35MainloopSm100TmaUmmaWarpSpecializedILi16ELi2ELi4ENS5_IJNS4_1CILi4EEENSA_ILi1EEESC_EEEEENS5_IJNSA_ILi128EEENSA_ILi64EEENSA_ILi32EEEEEENS_10tfloat32_tENS5_IJlSC_lEEESJ_SK_NS4_8TiledMMAINS4_8MMA_AtomIJNS4_23SM100_MMA_TF32_2x1SM_SSISJ_SJ_fLi128ELi64ELNS4_4UMMA5MajorE0ELSP_0ELNSO_7ScaleInE0ELSQ_0EEEEEENS4_6LayoutINS5_IJSC_SC_SC_EEENS5_IJNSA_ILi0EEESV_SV_EEEEENS5_IJNS4_10UnderscoreESY_SY_EEEEENS4_18SM100_TMA_2SM_LOADENS4_14ComposedLayoutINS4_7SwizzleILi3ELi4ELi3EEENS4_18smem_ptr_flag_bitsILi32EEENST_INS5_IJNSA_ILi8EEESH_EEENS5_IJSH_SC_EEEEEEEvNS4_8identityENS4_28SM100_TMA_2SM_LOAD_MULTICASTES1B_vS1C_EENS_8epilogue10collective18CollectiveEpilogueINS1F_23Sm100TmaWarpSpecializedILi3ELi2ELi16ELb1ELb0EEEJNS5_IJSG_SG_SH_EEENS5_IJNST_ISG_SC_EENST_INS5_IJNSA_ILi16EEENSA_ILi2EEEEEENS5_IJSC_SH_EEEEEEEESJ_SK_SJ_SK_NS1F_6fusion15FusionCallbacksIS1J_NS1S_17LinearCombinationISJ_fSJ_fLNS_15FloatRoundStyleE2EEES1K_S1R_JEEENS4_5SM1004TMEM4LOAD26SM100_TMEM_LOAD_32dp32b16xENS4_13SM90_TMA_LOADENS12_INS13_ILi2ELi4ELi3EEES16_NST_INS5_IJS17_S1M_EEENS5_IJS1M_SC_EEEEEEENS4_39AutoVectorizingCopyWithAssumedAlignmentILi128EEENS4_14SM90_TMA_STOREES27_S29_S29_EEEvvEEEEvNT_6ParamsE,"aw",@nobits
	.sectionflags	@""
	.align	16
	.zero		1024


//--------------------- .nv.shared.reserved.0     --------------------------
	.section	.nv.shared.reserved.0,"aw",@nobits
	.weak		__nv_reservedSMEM_offset_0_alias
	.size		__nv_reservedSMEM_offset_0_alias, 0, 64
	.other		__nv_reservedSMEM_offset_0_alias,@"STO_CUDA_RESERVED_SHARED STV_DEFAULT"
__nv_reservedSMEM_offset_0_alias:
	.zero		0
.nv.shared.reserved.0:
	.zero		64
	.weak		__nv_reservedSMEM_tcgen05_partition
	.type		__nv_reservedSMEM_tcgen05_partition,@object
	.size		__nv_reservedSMEM_tcgen05_partition,(.L_0 - __nv_reservedSMEM_tcgen05_partition)
__nv_reservedSMEM_tcgen05_partition:
	.zero		32
.L_0:


//--------------------- .nv.global                --------------------------
	.section	.nv.global,"aw",@nobits
.nv.global:
	.type		_ZN40_INTERNAL_767b0f5c_4_k_cu_524d38f4_357244cute1_E,@object
	.size		_ZN40_INTERNAL_767b0f5c_4_k_cu_524d38f4_357244cute1_E,(_ZN40_INTERNAL_767b0f5c_4_k_cu_524d38f4_357244cuda3std3__45__cpo6cbeginE - _ZN40_INTERNAL_767b0f5c_4_k_cu_524d38f4_357244cute1_E)
_ZN40_INTERNAL_767b0f5c_4_k_cu_524d38f4_357244cute1_E:
	.zero		1
	.type		_ZN40_INTERNAL_767b0f5c_4_k_cu_524d38f4_357244cuda3std3__45__cpo6cbeginE,@object
	.size		_ZN40_INTERNAL_767b0f5c_4_k_cu_524d38f4_357244cuda3std3__45__cpo6cbeginE,(_ZN40_INTERNAL_767b0f5c_4_k_cu_524d38f4_357244cuda3std3__48in_placeE - _ZN40_INTERNAL_767b0f5c_4_k_cu_524d38f4_357244cuda3std3__45__cpo6cbeginE)
_ZN40_INTERNAL_767b0f5c_4_k_cu_524d38f4_357244cuda3std3__45__cpo6cbeginE:
	.zero		1
	.type		_ZN40_INTERNAL_767b0f5c_4_k_cu_524d38f4_357244cuda3std3__48in_placeE,@object
	.size		_ZN40_INTERNAL_767b0f5c_4_k_cu_524d38f4_357244cuda3std3__48in_placeE,(_ZN40_INTERNAL_767b0f5c_4_k_cu_524d38f4_357244cuda3std6ranges3__45__cpo9iter_moveE - _ZN40_INTERNAL_767b0f5c_4_k_cu_524d38f4_357244cuda3std3__48in_placeE)
_ZN40_INTERNAL_767b0f5c_4_k_cu_524d38f4_357244cuda3std3__48in_placeE:
	.zero		1
	.type		_ZN40_INTERNAL_767b0f5c_4_k_cu_524d38f4_357244cuda3std6ranges3__45__cpo9iter_moveE,@object
	.size		_ZN40_INTERNAL_767b0f5c_4_k_cu_524d38f4_357244cuda3std6ranges3__45__cpo9iter_moveE,(_ZN40_INTERNAL_767b0f5c_4_k_cu_524d38f4_357244cuda3std3__45__cpo5beginE - _ZN40_INTERNAL_767b0f5c_4_k_cu_524d38f4_357244cuda3std6ranges3__45__cpo9iter_moveE)
_ZN40_INTERNAL_767b0f5c_4_k_cu_524d38f4_357244cuda3std6ranges3__45__cpo9iter_moveE:
	.zero		1
	.type		_ZN40_INTERNAL_767b0f5c_4_k_cu_524d38f4_357244cuda3std3__45__cpo5beginE,@object
	.size		_ZN40_INTERNAL_767b0f5c_4_k_cu_524d38f4_357244cuda3std3__45__cpo5beginE,(_ZN40_INTERNAL_767b0f5c_4_k_cu_524d38f4_357244cuda3std3__442_GLOBAL__N__767b0f5c_4_k_cu_524d38f4_357246ignoreE - _ZN40_INTERNAL_767b0f5c_4_k_cu_524d38f4_357244cuda3std3__45__cpo5beginE)
_ZN40_INTERNAL_767b0f5c_4_k_cu_524d38f4_357244cuda3std3__45__cpo5beginE:
	.zero		1
	.type		_ZN40_INTERNAL_767b0f5c_4_k_cu_524d38f4_357244cuda3std3__442_GLOBAL__N__767b0f5c_4_k_cu_524d38f4_357246ignoreE,@object
	.size		_ZN40_INTERNAL_767b0f5c_4_k_cu_524d38f4_357244cuda3std3__442_GLOBAL__N__767b0f5c_4_k_cu_524d38f4_357246ignoreE,(_ZN40_INTERNAL_767b0f5c_4_k_cu_524d38f4_357244cute7productE - _ZN40_INTERNAL_767b0f5c_4_k_cu_524d38f4_357244cuda3std3__442_GLOBAL__N__767b0f5c_4_k_cu_524d38f4_357246ignoreE)
_ZN40_INTERNAL_767b0f5c_4_k_cu_524d38f4_357244cuda3std3__442_GLOBAL__N__767b0f5c_4_k_cu_524d38f4_357246ignoreE:
	.zero		1
	.type		_ZN40_INTERNAL_767b0f5c_4_k_cu_524d38f4_357244cute7productE,@object
	.size		_ZN40_INTERNAL_767b0f5c_4_k_cu_524d38f4_357244cute7productE,(_ZN40_INTERNAL_767b0f5c_4_k_cu_524d38f4_357244cuda3std3__45__cpo3endE - _ZN40_INTERNAL_767b0f5c_4_k_cu_524d38f4_357244cute7productE)
_ZN40_INTERNAL_767b0f5c_4_k_cu_524d38f4_357244cute7productE:
	.zero		1
	.type		_ZN40_INTERNAL_767b0f5c_4_k_cu_524d38f4_357244cuda3std3__45__cpo3endE,@object
	.size		_ZN40_INTERNAL_767b0f5c_4_k_cu_524d38f4_357244cuda3std3__45__cpo3endE,(_ZN40_INTERNAL_767b0f5c_4_k_cu_524d38f4_357244cuda3std3__419piecewise_constructE - _ZN40_INTERNAL_767b0f5c_4_k_cu_524d38f4_357244cuda3std3__45__cpo3endE)
_ZN40_INTERNAL_767b0f5c_4_k_cu_524d38f4_357244cuda3std3__45__cpo3endE:
	.zero		1
	.type		_ZN40_INTERNAL_767b0f5c_4_k_cu_524d38f4_357244cuda3std3__419piecewise_constructE,@object
	.size		_ZN40_INTERNAL_767b0f5c_4_k_cu_524d38f4_357244cuda3std3__419piecewise_constructE,(_ZN40_INTERNAL_767b0f5c_4_k_cu_524d38f4_357244cuda3std3__45__cpo4cendE - _ZN40_INTERNAL_767b0f5c_4_k_cu_524d38f4_357244cuda3std3__419piecewise_constructE)
_ZN40_INTERNAL_767b0f5c_4_k_cu_524d38f4_357244cuda3std3__419piecewise_constructE:
	.zero		1
	.type		_ZN40_INTERNAL_767b0f5c_4_k_cu_524d38f4_357244cuda3std3__45__cpo4cendE,@object
	.size		_ZN40_INTERNAL_767b0f5c_4_k_cu_524d38f4_357244cuda3std3__45__cpo4cendE,(_ZN40_INTERNAL_767b0f5c_4_k_cu_524d38f4_357244cuda3std6ranges3__45__cpo4swapE - _ZN40_INTERNAL_767b0f5c_4_k_cu_524d38f4_357244cuda3std3__45__cpo4cendE)
_ZN40_INTERNAL_767b0f5c_4_k_cu_524d38f4_357244cuda3std3__45__cpo4cendE:
	.zero		1
	.type		_ZN40_INTERNAL_767b0f5c_4_k_cu_524d38f4_357244cuda3std6ranges3__45__cpo4swapE,@object
	.size		_ZN40_INTERNAL_767b0f5c_4_k_cu_524d38f4_357244cuda3std6ranges3__45__cpo4swapE,(.L_10 - _ZN40_INTERNAL_767b0f5c_4_k_cu_524d38f4_357244cuda3std6ranges3__45__cpo4swapE)
_ZN40_INTERNAL_767b0f5c_4_k_cu_524d38f4_357244cuda3std6ranges3__45__cpo4swapE:
	.zero		1
.L_10:


//--------------------- .nv.constant0._ZN7cutlass13device_kernelINS_4gemm6kernel13GemmUniversalIN4cute5tupleIJiiiiEEENS1_10collective13CollectiveMmaINS1_35MainloopSm100TmaUmmaWarpSpecializedILi16ELi2ELi4ENS5_IJNS4_1CILi4EEENSA_ILi1EEESC_EEEEENS5_IJNSA_ILi128EEENSA_ILi64EEENSA_ILi32EEEEEENS_10tfloat32_tENS5_IJlSC_lEEESJ_SK_NS4_8TiledMMAINS4_8MMA_AtomIJNS4_23SM100_MMA_TF32_2x1SM_SSISJ_SJ_fLi128ELi64ELNS4_4UMMA5MajorE0ELSP_0ELNSO_7ScaleInE0ELSQ_0EEEEEENS4_6LayoutINS5_IJSC_SC_SC_EEENS5_IJNSA_ILi0EEESV_SV_EEEEENS5_IJNS4_10UnderscoreESY_SY_EEEEENS4_18SM100_TMA_2SM_LOADENS4_14ComposedLayoutINS4_7SwizzleILi3ELi4ELi3EEENS4_18smem_ptr_flag_bitsILi32EEENST_INS5_IJNSA_ILi8EEESH_EEENS5_IJSH_SC_EEEEEEEvNS4_8identityENS4_28SM100_TMA_2SM_LOAD_MULTICASTES1B_vS1C_EENS_8epilogue10collective18CollectiveEpilogueINS1F_23Sm100TmaWarpSpecializedILi3ELi2ELi16ELb1ELb0EEEJNS5_IJSG_SG_SH_EEENS5_IJNST_ISG_SC_EENST_INS5_IJNSA_ILi16EEENSA_ILi2EEEEEENS5_IJSC_SH_EEEEEEEESJ_SK_SJ_SK_NS1F_6fusion15FusionCallbacksIS1J_NS1S_17LinearCombinationISJ_fSJ_fLNS_15FloatRoundStyleE2EEES1K_S1R_JEEENS4_5SM1004TMEM4LOAD26SM100_TMEM_LOAD_32dp32b16xENS4_13SM90_TMA_LOADENS12_INS13_ILi2ELi4ELi3EEES16_NST_INS5_IJS17_S1M_EEENS5_IJS1M_SC_EEEEEEENS4_39AutoVectorizingCopyWithAssumedAlignmentILi128EEENS4_14SM90_TMA_STOREES27_S29_S29_EEEvvEEEEvNT_6ParamsE --------------------------
	.section	.nv.constant0._ZN7cutlass13device_kernelINS_4gemm6kernel13GemmUniversalIN4cute5tupleIJiiiiEEENS1_10collective13CollectiveMmaINS1_35MainloopSm100TmaUmmaWarpSpecializedILi16ELi2ELi4ENS5_IJNS4_1CILi4EEENSA_ILi1EEESC_EEEEENS5_IJNSA_ILi128EEENSA_ILi64EEENSA_ILi32EEEEEENS_10tfloat32_tENS5_IJlSC_lEEESJ_SK_NS4_8TiledMMAINS4_8MMA_AtomIJNS4_23SM100_MMA_TF32_2x1SM_SSISJ_SJ_fLi128ELi64ELNS4_4UMMA5MajorE0ELSP_0ELNSO_7ScaleInE0ELSQ_0EEEEEENS4_6LayoutINS5_IJSC_SC_SC_EEENS5_IJNSA_ILi0EEESV_SV_EEEEENS5_IJNS4_10UnderscoreESY_SY_EEEEENS4_18SM100_TMA_2SM_LOADENS4_14ComposedLayoutINS4_7SwizzleILi3ELi4ELi3EEENS4_18smem_ptr_flag_bitsILi32EEENST_INS5_IJNSA_ILi8EEESH_EEENS5_IJSH_SC_EEEEEEEvNS4_8identityENS4_28SM100_TMA_2SM_LOAD_MULTICASTES1B_vS1C_EENS_8epilogue10collective18CollectiveEpilogueINS1F_23Sm100TmaWarpSpecializedILi3ELi2ELi16ELb1ELb0EEEJNS5_IJSG_SG_SH_EEENS5_IJNST_ISG_SC_EENST_INS5_IJNSA_ILi16EEENSA_ILi2EEEEEENS5_IJSC_SH_EEEEEEEESJ_SK_SJ_SK_NS1F_6fusion15FusionCallbacksIS1J_NS1S_17LinearCombinationISJ_fSJ_fLNS_15FloatRoundStyleE2EEES1K_S1R_JEEENS4_5SM1004TMEM4LOAD26SM100_TMEM_LOAD_32dp32b16xENS4_13SM90_TMA_LOADENS12_INS13_ILi2ELi4ELi3EEES16_NST_INS5_IJS17_S1M_EEENS5_IJS1M_SC_EEEEEEENS4_39AutoVectorizingCopyWithAssumedAlignmentILi128EEENS4_14SM90_TMA_STOREES27_S29_S29_EEEvvEEEEvNT_6ParamsE,"a",@progbits
	.sectionflags	@""
	.align	4
.nv.constant0._ZN7cutlass13device_kernelINS_4gemm6kernel13GemmUniversalIN4cute5tupleIJiiiiEEENS1_10collective13CollectiveMmaINS1_35MainloopSm100TmaUmmaWarpSpecializedILi16ELi2ELi4ENS5_IJNS4_1CILi4EEENSA_ILi1EEESC_EEEEENS5_IJNSA_ILi128EEENSA_ILi64EEENSA_ILi32EEEEEENS_10tfloat32_tENS5_IJlSC_lEEESJ_SK_NS4_8TiledMMAINS4_8MMA_AtomIJNS4_23SM100_MMA_TF32_2x1SM_SSISJ_SJ_fLi128ELi64ELNS4_4UMMA5MajorE0ELSP_0ELNSO_7ScaleInE0ELSQ_0EEEEEENS4_6LayoutINS5_IJSC_SC_SC_EEENS5_IJNSA_ILi0EEESV_SV_EEEEENS5_IJNS4_10UnderscoreESY_SY_EEEEENS4_18SM100_TMA_2SM_LOADENS4_14ComposedLayoutINS4_7SwizzleILi3ELi4ELi3EEENS4_18smem_ptr_flag_bitsILi32EEENST_INS5_IJNSA_ILi8EEESH_EEENS5_IJSH_SC_EEEEEEEvNS4_8identityENS4_28SM100_TMA_2SM_LOAD_MULTICASTES1B_vS1C_EENS_8epilogue10collective18CollectiveEpilogueINS1F_23Sm100TmaWarpSpecializedILi3ELi2ELi16ELb1ELb0EEEJNS5_IJSG_SG_SH_EEENS5_IJNST_ISG_SC_EENST_INS5_IJNSA_ILi16EEENSA_ILi2EEEEEENS5_IJSC_SH_EEEEEEEESJ_SK_SJ_SK_NS1F_6fusion15FusionCallbacksIS1J_NS1S_17LinearCombinationISJ_fSJ_fLNS_15FloatRoundStyleE2EEES1K_S1R_JEEENS4_5SM1004TMEM4LOAD26SM100_TMEM_LOAD_32dp32b16xENS4_13SM90_TMA_LOADENS12_INS13_ILi2ELi4ELi3EEES16_NST_INS5_IJS17_S1M_EEENS5_IJS1M_SC_EEEEEEENS4_39AutoVectorizingCopyWithAssumedAlignmentILi128EEENS4_14SM90_TMA_STOREES27_S29_S29_EEEvvEEEEvNT_6ParamsE:
	.zero		2944


//--------------------- SYMBOLS --------------------------

	.type		.nv.reservedSmem.offset0,@object
	.size		.nv.reservedSmem.offset0,0x4
	.type		.nv.reservedSmem.cap,@object
	.size		.nv.reservedSmem.cap,0x4
	.type		__assertfail,@function
